// auto-generated by cutlass_sweep.epilogue — config: {"arch": "sm_100", "cluster_m": 2, "cluster_n": 1, "dtype": "e4m3", "fusion": "sigmoid", "tile_k": 64, "tile_m": 256, "tile_n": 256}
#include "cutlass/cutlass.h"
#include "cutlass/gemm/collective/collective_builder.hpp"
#include "cutlass/gemm/device/gemm_universal_adapter.h"
#include "cutlass/gemm/kernel/gemm_universal.hpp"
#include "cutlass/epilogue/collective/collective_builder.hpp"
#include "cutlass/epilogue/fusion/operations.hpp"
#include "cutlass/epilogue/thread/activation.h"

using Elem = cutlass::float_e4m3_t;
using Acc  = float;
using TileShape    = cute::Shape<cute::_256, cute::_256, cute::_64>;
using ClusterShape = cute::Shape<cute::_2, cute::_1, cute::_1>;
using FusionOp     = cutlass::epilogue::fusion::LinCombEltAct<cutlass::epilogue::thread::Sigmoid, Elem, Acc>;

using CollectiveEpilogue = typename cutlass::epilogue::collective::CollectiveBuilder<
    cutlass::arch::Sm100, cutlass::arch::OpClassTensorOp,
    TileShape, ClusterShape,
    cutlass::epilogue::collective::EpilogueTileAuto,
    Acc, Acc,
    Elem, cutlass::layout::RowMajor, 128 / cutlass::sizeof_bits<Elem>::value,
    Elem, cutlass::layout::RowMajor, 128 / cutlass::sizeof_bits<Elem>::value,
    cutlass::epilogue::collective::EpilogueScheduleAuto,
    FusionOp
  >::CollectiveOp;

using CollectiveMainloop = typename cutlass::gemm::collective::CollectiveBuilder<
    cutlass::arch::Sm100, cutlass::arch::OpClassTensorOp,
    Elem, cutlass::layout::RowMajor, 128 / cutlass::sizeof_bits<Elem>::value,
    Elem, cutlass::layout::ColumnMajor, 128 / cutlass::sizeof_bits<Elem>::value,
    Acc,
    TileShape, ClusterShape,
    cutlass::gemm::collective::StageCountAutoCarveout<
        static_cast<int>(sizeof(typename CollectiveEpilogue::SharedStorage))>,
    cutlass::gemm::collective::KernelScheduleAuto
  >::CollectiveOp;

using GemmKernel = cutlass::gemm::kernel::GemmUniversal<
    cute::Shape<int,int,int,int>, CollectiveMainloop, CollectiveEpilogue>;
using Gemm = cutlass::gemm::device::GemmUniversalAdapter<GemmKernel>;

auto* _anchor = &cutlass::device_kernel<GemmKernel>;


// ===== COMPILED SASS (sm_100a) =====

	.target	sm_100a

	.elftype	@"ET_EXEC"


//--------------------- .note.nv.tkinfo           --------------------------
	.section	.note.nv.tkinfo,"",@"SHT_NOTE"
	.sectionflags	@"SHF_NOTE_NV_TKINFO"
	.tkinfo
        /*0018*/ 	.word	0x00000002
        /*0030*/ 	.string	""
        /*0030*/ 	.string	"ptxas"
        /*0030*/ 	.string	"Cuda compilation tools, release 13.0, V13.0.88"
        /*0030*/ 	.string	"Build cuda_13.0.r13.0/compiler.36424714_0"
        /*0030*/ 	.string	"-arch sm_100a -m 64 "



//--------------------- .note.nv.cuinfo           --------------------------
	.section	.note.nv.cuinfo,"",@"SHT_NOTE"
	.sectionflags	@"SHF_NOTE_NV_CUINFO"
        /*0018*/ 	.short	0x0002
        /*001a*/ 	.short	0x0064
        /*001c*/ 	.short	0x0082
	.zero		2


//--------------------- .nv.info                  --------------------------
	.section	.nv.info,"",@"SHT_CUDA_INFO"
	.align	4


	//----- nvinfo : EIATTR_REGCOUNT
	.align		4
        /*0000*/ 	.byte	0x04, 0x2f
        /*0002*/ 	.short	(.L_20 - .L_19)
	.align		4
.L_19:
        /*0004*/ 	.word	index@(_ZN7cutlass13device_kernelINS_4gemm6kernel13GemmUniversalIN4cute5tupleIJiiiiEEENS1_10collective13CollectiveMmaINS1_35MainloopSm100TmaUmmaWarpSpecializedILi11ELi2ELi2ENS5_IJNS4_1CILi2EEENSA_ILi1EEESC_EEEEENS5_IJNSA_ILi256EEESF_NSA_ILi64EEEEEENS_12float_e4m3_tENS5_IJlSC_lEEESI_SJ_NS4_8TiledMMAINS4_8MMA_AtomIJNS4_10MMA_TraitsINS4_25SM100_MMA_F8F6F4_2x1SM_SSEJSI_SI_fSF_SF_NS4_17integral_constantINS4_4UMMA5MajorELSQ_0EEESR_NSO_INSP_7ScaleInELSS_0EEEST_EEEEEENS4_6LayoutINS5_IJSC_SC_SC_EEENS5_IJNSA_ILi0EEESY_SY_EEEEENS5_IJNS4_10UnderscoreES11_S11_EEEEENS4_18SM100_TMA_2SM_LOADENS4_14ComposedLayoutINS4_7SwizzleILi2ELi4ELi3EEENS4_18smem_ptr_flag_bitsILi8EEENSW_INS5_IJNSA_ILi8EEESG_EEENS5_IJSG_SC_EEEEEEEvNS4_8identityES14_S1E_vS1F_EENS_8epilogue10collective18CollectiveEpilogueINS1H_23Sm100TmaWarpSpecializedILi4ELi2ELi64ELb0ELb0EEEJNS5_IJNSA_ILi128EEESF_SG_EEENS5_IJNSW_IS1M_SC_EENSW_ISG_SC_EEEEESI_SJ_SI_SJ_NS1H_6fusion15FusionCallbacksIS1L_NS1R_13LinCombEltActINS1H_6thread7SigmoidESI_fSI_fLNS_15FloatRoundStyleE2EEES1N_S1Q_JEEENS4_5SM1004TMEM4LOAD26SM100_TMEM_LOAD_32dp32b64xENS4_13SM90_TMA_LOADES1E_NS4_39AutoVectorizingCopyWithAssumedAlignmentILi128EEENS4_14SM90_TMA_STOREES1E_S25_S25_EEEvvEEEEvNT_6ParamsE)
        /*0008*/ 	.word	0x000000d2


	//----- nvinfo : EIATTR_FRAME_SIZE
	.align		4
.L_20:
        /*000c*/ 	.byte	0x04, 0x11
        /*000e*/ 	.short	(.L_22 - .L_21)
	.align		4
.L_21:
        /*0010*/ 	.word	index@($__internal_3_$__cuda_sm20_rcp_rn_f32_slowpath)
        /*0014*/ 	.word	0x00000000


	//----- nvinfo : EIATTR_FRAME_SIZE
	.align		4
.L_22:
        /*0018*/ 	.byte	0x04, 0x11
        /*001a*/ 	.short	(.L_24 - .L_23)
	.align		4
.L_23:
        /*001c*/ 	.word	index@($__internal_2_$__cuda_sm10x_tcgen05_guardrail_trap_unallocated_columns_being_dealloced)
        /*0020*/ 	.word	0x00000000


	//----- nvinfo : EIATTR_FRAME_SIZE
	.align		4
.L_24:
        /*0024*/ 	.byte	0x04, 0x11
        /*0026*/ 	.short	(.L_26 - .L_25)
	.align		4
.L_25:
        /*0028*/ 	.word	index@($__internal_1_$__cuda_sm10x_tcgen05_guardrail_trap_phase_invalid_during_alloc)
        /*002c*/ 	.word	0x00000000


	//----- nvinfo : EIATTR_FRAME_SIZE
	.align		4
.L_26:
        /*0030*/ 	.byte	0x04, 0x11
        /*0032*/ 	.short	(.L_28 - .L_27)
	.align		4
.L_27:
        /*0034*/ 	.word	index@($__internal_0_$__cuda_sm10x_tcgen05_guardrail_trap_col_being_dealloced_not_returned_by_alloc)
        /*0038*/ 	.word	0x00000000


	//----- nvinfo : EIATTR_FRAME_SIZE
	.align		4
.L_28:
        /*003c*/ 	.byte	0x04, 0x11
        /*003e*/ 	.short	(.L_30 - .L_29)
	.align		4
.L_29:
        /*0040*/ 	.word	index@(_ZN7cutlass13device_kernelINS_4gemm6kernel13GemmUniversalIN4cute5tupleIJiiiiEEENS1_10collective13CollectiveMmaINS1_35MainloopSm100TmaUmmaWarpSpecializedILi11ELi2ELi2ENS5_IJNS4_1CILi2EEENSA_ILi1EEESC_EEEEENS5_IJNSA_ILi256EEESF_NSA_ILi64EEEEEENS_12float_e4m3_tENS5_IJlSC_lEEESI_SJ_NS4_8TiledMMAINS4_8MMA_AtomIJNS4_10MMA_TraitsINS4_25SM100_MMA_F8F6F4_2x1SM_SSEJSI_SI_fSF_SF_NS4_17integral_constantINS4_4UMMA5MajorELSQ_0EEESR_NSO_INSP_7ScaleInELSS_0EEEST_EEEEEENS4_6LayoutINS5_IJSC_SC_SC_EEENS5_IJNSA_ILi0EEESY_SY_EEEEENS5_IJNS4_10UnderscoreES11_S11_EEEEENS4_18SM100_TMA_2SM_LOADENS4_14ComposedLayoutINS4_7SwizzleILi2ELi4ELi3EEENS4_18smem_ptr_flag_bitsILi8EEENSW_INS5_IJNSA_ILi8EEESG_EEENS5_IJSG_SC_EEEEEEEvNS4_8identityES14_S1E_vS1F_EENS_8epilogue10collective18CollectiveEpilogueINS1H_23Sm100TmaWarpSpecializedILi4ELi2ELi64ELb0ELb0EEEJNS5_IJNSA_ILi128EEESF_SG_EEENS5_IJNSW_IS1M_SC_EENSW_ISG_SC_EEEEESI_SJ_SI_SJ_NS1H_6fusion15FusionCallbacksIS1L_NS1R_13LinCombEltActINS1H_6thread7SigmoidESI_fSI_fLNS_15FloatRoundStyleE2EEES1N_S1Q_JEEENS4_5SM1004TMEM4LOAD26SM100_TMEM_LOAD_32dp32b64xENS4_13SM90_TMA_LOADES1E_NS4_39AutoVectorizingCopyWithAssumedAlignmentILi128EEENS4_14SM90_TMA_STOREES1E_S25_S25_EEEvvEEEEvNT_6ParamsE)
        /*0044*/ 	.word	0x00000000


	//----- nvinfo : EIATTR_MIN_STACK_SIZE
	.align		4
.L_30:
        /*0048*/ 	.byte	0x04, 0x12
        /*004a*/ 	.short	(.L_32 - .L_31)
	.align		4
.L_31:
        /*004c*/ 	.word	index@(_ZN7cutlass13device_kernelINS_4gemm6kernel13GemmUniversalIN4cute5tupleIJiiiiEEENS1_10collective13CollectiveMmaINS1_35MainloopSm100TmaUmmaWarpSpecializedILi11ELi2ELi2ENS5_IJNS4_1CILi2EEENSA_ILi1EEESC_EEEEENS5_IJNSA_ILi256EEESF_NSA_ILi64EEEEEENS_12float_e4m3_tENS5_IJlSC_lEEESI_SJ_NS4_8TiledMMAINS4_8MMA_AtomIJNS4_10MMA_TraitsINS4_25SM100_MMA_F8F6F4_2x1SM_SSEJSI_SI_fSF_SF_NS4_17integral_constantINS4_4UMMA5MajorELSQ_0EEESR_NSO_INSP_7ScaleInELSS_0EEEST_EEEEEENS4_6LayoutINS5_IJSC_SC_SC_EEENS5_IJNSA_ILi0EEESY_SY_EEEEENS5_IJNS4_10UnderscoreES11_S11_EEEEENS4_18SM100_TMA_2SM_LOADENS4_14ComposedLayoutINS4_7SwizzleILi2ELi4ELi3EEENS4_18smem_ptr_flag_bitsILi8EEENSW_INS5_IJNSA_ILi8EEESG_EEENS5_IJSG_SC_EEEEEEEvNS4_8identityES14_S1E_vS1F_EENS_8epilogue10collective18CollectiveEpilogueINS1H_23Sm100TmaWarpSpecializedILi4ELi2ELi64ELb0ELb0EEEJNS5_IJNSA_ILi128EEESF_SG_EEENS5_IJNSW_IS1M_SC_EENSW_ISG_SC_EEEEESI_SJ_SI_SJ_NS1H_6fusion15FusionCallbacksIS1L_NS1R_13LinCombEltActINS1H_6thread7SigmoidESI_fSI_fLNS_15FloatRoundStyleE2EEES1N_S1Q_JEEENS4_5SM1004TMEM4LOAD26SM100_TMEM_LOAD_32dp32b64xENS4_13SM90_TMA_LOADES1E_NS4_39AutoVectorizingCopyWithAssumedAlignmentILi128EEENS4_14SM90_TMA_STOREES1E_S25_S25_EEEvvEEEEvNT_6ParamsE)
        /*0050*/ 	.word	0x00000000
.L_32:


//--------------------- .nv.compat                --------------------------
	.section	.nv.compat,"",@"SHT_CUDA_COMPAT_INFO"
	.align	4
        /*0000*/ 	.byte	0x02, 0x09, 0x01, 0x00, 0x02, 0x02, 0x02, 0x00, 0x02, 0x05, 0x05, 0x00, 0x03, 0x07, 0x01, 0x01
        /*0010*/ 	.byte	0x02, 0x03, 0x01, 0x00, 0x02, 0x06, 0x01, 0x00, 0x04, 0x0b, 0x08, 0x00, 0x09, 0x00, 0x00, 0x00
        /*0020*/ 	.byte	0x00, 0x00, 0x00, 0x00


//--------------------- .nv.info._ZN7cutlass13device_kernelINS_4gemm6kernel13GemmUniversalIN4cute5tupleIJiiiiEEENS1_10collective13CollectiveMmaINS1_35MainloopSm100TmaUmmaWarpSpecializedILi11ELi2ELi2ENS5_IJNS4_1CILi2EEENSA_ILi1EEESC_EEEEENS5_IJNSA_ILi256EEESF_NSA_ILi64EEEEEENS_12float_e4m3_tENS5_IJlSC_lEEESI_SJ_NS4_8TiledMMAINS4_8MMA_AtomIJNS4_10MMA_TraitsINS4_25SM100_MMA_F8F6F4_2x1SM_SSEJSI_SI_fSF_SF_NS4_17integral_constantINS4_4UMMA5MajorELSQ_0EEESR_NSO_INSP_7ScaleInELSS_0EEEST_EEEEEENS4_6LayoutINS5_IJSC_SC_SC_EEENS5_IJNSA_ILi0EEESY_SY_EEEEENS5_IJNS4_10UnderscoreES11_S11_EEEEENS4_18SM100_TMA_2SM_LOADENS4_14ComposedLayoutINS4_7SwizzleILi2ELi4ELi3EEENS4_18smem_ptr_flag_bitsILi8EEENSW_INS5_IJNSA_ILi8EEESG_EEENS5_IJSG_SC_EEEEEEEvNS4_8identityES14_S1E_vS1F_EENS_8epilogue10collective18CollectiveEpilogueINS1H_23Sm100TmaWarpSpecializedILi4ELi2ELi64ELb0ELb0EEEJNS5_IJNSA_ILi128EEESF_SG_EEENS5_IJNSW_IS1M_SC_EENSW_ISG_SC_EEEEESI_SJ_SI_SJ_NS1H_6fusion15FusionCallbacksIS1L_NS1R_13LinCombEltActINS1H_6thread7SigmoidESI_fSI_fLNS_15FloatRoundStyleE2EEES1N_S1Q_JEEENS4_5SM1004TMEM4LOAD26SM100_TMEM_LOAD_32dp32b64xENS4_13SM90_TMA_LOADES1E_NS4_39AutoVectorizingCopyWithAssumedAlignmentILi128EEENS4_14SM90_TMA_STOREES1E_S25_S25_EEEvvEEEEvNT_6ParamsE --------------------------
	.section	.nv.info._ZN7cutlass13device_kernelINS_4gemm6kernel13GemmUniversalIN4cute5tupleIJiiiiEEENS1_10collective13CollectiveMmaINS1_35MainloopSm100TmaUmmaWarpSpecializedILi11ELi2ELi2ENS5_IJNS4_1CILi2EEENSA_ILi1EEESC_EEEEENS5_IJNSA_ILi256EEESF_NSA_ILi64EEEEEENS_12float_e4m3_tENS5_IJlSC_lEEESI_SJ_NS4_8TiledMMAINS4_8MMA_AtomIJNS4_10MMA_TraitsINS4_25SM100_MMA_F8F6F4_2x1SM_SSEJSI_SI_fSF_SF_NS4_17integral_constantINS4_4UMMA5MajorELSQ_0EEESR_NSO_INSP_7ScaleInELSS_0EEEST_EEEEEENS4_6LayoutINS5_IJSC_SC_SC_EEENS5_IJNSA_ILi0EEESY_SY_EEEEENS5_IJNS4_10UnderscoreES11_S11_EEEEENS4_18SM100_TMA_2SM_LOADENS4_14ComposedLayoutINS4_7SwizzleILi2ELi4ELi3EEENS4_18smem_ptr_flag_bitsILi8EEENSW_INS5_IJNSA_ILi8EEESG_EEENS5_IJSG_SC_EEEEEEEvNS4_8identityES14_S1E_vS1F_EENS_8epilogue10collective18CollectiveEpilogueINS1H_23Sm100TmaWarpSpecializedILi4ELi2ELi64ELb0ELb0EEEJNS5_IJNSA_ILi128EEESF_SG_EEENS5_IJNSW_IS1M_SC_EENSW_ISG_SC_EEEEESI_SJ_SI_SJ_NS1H_6fusion15FusionCallbacksIS1L_NS1R_13LinCombEltActINS1H_6thread7SigmoidESI_fSI_fLNS_15FloatRoundStyleE2EEES1N_S1Q_JEEENS4_5SM1004TMEM4LOAD26SM100_TMEM_LOAD_32dp32b64xENS4_13SM90_TMA_LOADES1E_NS4_39AutoVectorizingCopyWithAssumedAlignmentILi128EEENS4_14SM90_TMA_STOREES1E_S25_S25_EEEvvEEEEvNT_6ParamsE,"",@"SHT_CUDA_INFO"
	.sectionflags	@""
	.align	4


	//----- nvinfo : EIATTR_CUDA_API_VERSION
	.align		4
        /*0000*/ 	.byte	0x04, 0x37
        /*0002*/ 	.short	(.L_34 - .L_33)
.L_33:
        /*0004*/ 	.word	0x00000082


	//----- nvinfo : EIATTR_KPARAM_INFO
	.align		4
.L_34:
        /*0008*/ 	.byte	0x04, 0x17
        /*000a*/ 	.short	(.L_36 - .L_35)
.L_35:
        /*000c*/ 	.word	0x00000000
        /*0010*/ 	.short	0x0000
        /*0012*/ 	.short	0x0000
        /*0014*/ 	.byte	0x00, 0xf0, 0x01, 0x20


	//----- nvinfo : EIATTR_AT_ENTRY_FRAGMENTS
	.align		4
.L_36:
        /*0018*/ 	.byte	0x04, 0x4f
        /*001a*/ 	.short	(.L_38 - .L_37)


	//   ....[0]....
.L_37:
        /*001c*/ 	.word	0x00000007


	//----- nvinfo : EIATTR_RESERVED_SMEM_USED
	.align		4
.L_38:
        /*0020*/ 	.byte	0x01, 0x41
	.zero		2


	//----- nvinfo : EIATTR_SPARSE_MMA_MASK
	.align		4
        /*0024*/ 	.byte	0x03, 0x50
        /*0026*/ 	.short	0x0000


	//----- nvinfo : EIATTR_TCGEN05_2CTA_USED
	.align		4
        /*0028*/ 	.byte	0x01, 0x52
	.zero		2


	//----- nvinfo : EIATTR_MAXREG_COUNT
	.align		4
        /*002c*/ 	.byte	0x03, 0x1b
        /*002e*/ 	.short	0x00ff


	//----- nvinfo : EIATTR_NUM_BARRIERS
	.align		4
        /*0030*/ 	.byte	0x02, 0x4c
        /*0032*/ 	.byte	0x07
	.zero		1


	//----- nvinfo : EIATTR_EXTERNS
	.align		4
        /*0034*/ 	.byte	0x04, 0x0f
        /*0036*/ 	.short	(.L_40 - .L_39)


	//   ....[0]....
	.align		4
.L_39:
        /*0038*/ 	.word	index@(__assertfail)


	//----- nvinfo : EIATTR_MERCURY_ISA_VERSION
	.align		4
.L_40:
        /*003c*/ 	.byte	0x03, 0x5f
        /*003e*/ 	.short	0x0101


	//----- nvinfo : EIATTR_INT_WARP_WIDE_INSTR_OFFSETS
	.align		4
        /*0040*/ 	.byte	0x04, 0x31
        /*0042*/ 	.short	(.L_42 - .L_41)


	//   ....[0]....
.L_41:
        /*0044*/ 	.word	0x00000db0


	//   ....[1]....
        /*0048*/ 	.word	0x00000e50


	//   ....[2]....
        /*004c*/ 	.word	0x00002160


	//   ....[3]....
        /*0050*/ 	.word	0x00004230


	//   ....[4]....
        /*0054*/ 	.word	0x00004250


	//   ....[5]....
        /*0058*/ 	.word	0x00004280


	//   ....[6]....
        /*005c*/ 	.word	0x00004bc0


	//   ....[7]....
        /*0060*/ 	.word	0x00004c30


	//   ....[8]....
        /*0064*/ 	.word	0x00004d10


	//   ....[9]....
        /*0068*/ 	.word	0x00004d90


	//   ....[10]....
        /*006c*/ 	.word	0x00004ea0


	//   ....[11]....
        /*0070*/ 	.word	0x00004f30


	//   ....[12]....
        /*0074*/ 	.word	0x00005110


	//   ....[13]....
        /*0078*/ 	.word	0x00005270


	//----- nvinfo : EIATTR_COOP_GROUP_MASK_REGIDS
	.align		4
.L_42:
        /*007c*/ 	.byte	0x04, 0x29
        /*007e*/ 	.short	(.L_44 - .L_43)


	//   ....[0]....
.L_43:
        /*0080*/ 	.word	0xffffffff


	//   ....[1]....
        /*0084*/ 	.word	0xffffffff


	//   ....[2]....
        /*0088*/ 	.word	0xffffffff


	//   ....[3]....
        /*008c*/ 	.word	0xffffffff


	//   ....[4]....
        /*0090*/ 	.word	0xffffffff


	//   ....[5]....
        /*0094*/ 	.word	0xffffffff


	//   ....[6]....
        /*0098*/ 	.word	0xffffffff


	//   ....[7]....
        /*009c*/ 	.word	0xffffffff


	//   ....[8]....
        /*00a0*/ 	.word	0xffffffff


	//   ....[9]....
        /*00a4*/ 	.word	0xffffffff


	//   ....[10]....
        /*00a8*/ 	.word	0xffffffff


	//   ....[11]....
        /*00ac*/ 	.word	0xffffffff


	//   ....[12]....
        /*00b0*/ 	.word	0xffffffff


	//   ....[13]....
        /*00b4*/ 	.word	0xffffffff


	//----- nvinfo : EIATTR_COOP_GROUP_INSTR_OFFSETS
	.align		4
.L_44:
        /*00b8*/ 	.byte	0x04, 0x28
        /*00ba*/ 	.short	(.L_46 - .L_45)


	//   ....[0]....
.L_45:
        /*00bc*/ 	.word	0x000000c0


	//   ....[1]....
        /*00c0*/ 	.word	0x000004d0


	//   ....[2]....
        /*00c4*/ 	.word	0x00000760


	//   ....[3]....
        /*00c8*/ 	.word	0x000008f0


	//   ....[4]....
        /*00cc*/ 	.word	0x000009e0


	//   ....[5]....
        /*00d0*/ 	.word	0x00000b40


	//   ....[6]....
        /*00d4*/ 	.word	0x00000c90


	//   ....[7]....
        /*00d8*/ 	.word	0x00000ed0


	//   ....[8]....
        /*00dc*/ 	.word	0x00002040


	//   ....[9]....
        /*00e0*/ 	.word	0x00003210


	//   ....[10]....
        /*00e4*/ 	.word	0x000036e0


	//   ....[11]....
        /*00e8*/ 	.word	0x00003710


	//   ....[12]....
        /*00ec*/ 	.word	0x00004130


	//   ....[13]....
        /*00f0*/ 	.word	0x00004340


	//----- nvinfo : EIATTR_VRC_CTA_INIT_COUNT
	.align		4
.L_46:
        /*00f4*/ 	.byte	0x02, 0x4a
        /*00f6*/ 	.byte	0x80
	.zero		1


	//----- nvinfo : EIATTR_SYSCALL_OFFSETS
	.align		4
        /*00f8*/ 	.byte	0x04, 0x46
        /*00fa*/ 	.short	(.L_48 - .L_47)


	//   ....[0]....
.L_47:
        /*00fc*/ 	.word	0x00005c50


	//   ....[1]....
        /*0100*/ 	.word	0x00005d70


	//   ....[2]....
        /*0104*/ 	.word	0x00006770


	//----- nvinfo : EIATTR_MBARRIER_INSTR_OFFSETS
	.align		4
.L_48:
        /*0108*/ 	.byte	0x04, 0x39
        /*010a*/ 	.short	(.L_50 - .L_49)


	//   ....[0]....
.L_49:
        /*010c*/ 	.word	0x000005e0
        /*0110*/ 	.word	0x000000ff
        /*0114*/ 	.word	0x00000000
        /*0118*/ 	.short	0x0100
        /*011a*/ 	.byte	0x08
	.zero		1


	//   ....[1]....
        /*011c*/ 	.word	0x000005f0
        /*0120*/ 	.word	0x000000ff
        /*0124*/ 	.word	0x00000058
        /*0128*/ 	.short	0x0100
        /*012a*/ 	.byte	0x08
	.zero		1


	//   ....[2]....
        /*012c*/ 	.word	0x00000600
        /*0130*/ 	.word	0x000000ff
        /*0134*/ 	.word	0x00000008
        /*0138*/ 	.short	0x0100
        /*013a*/ 	.byte	0x08
	.zero		1


	//   ....[3]....
        /*013c*/ 	.word	0x00000610
        /*0140*/ 	.word	0x000000ff
        /*0144*/ 	.word	0x00000060
        /*0148*/ 	.short	0x0100
        /*014a*/ 	.byte	0x08
	.zero		1


	//   ....[4]....
        /*014c*/ 	.word	0x00000620
        /*0150*/ 	.word	0x000000ff
        /*0154*/ 	.word	0x00000010
        /*0158*/ 	.short	0x0100
        /*015a*/ 	.byte	0x08
	.zero		1


	//   ....[5]....
        /*015c*/ 	.word	0x00000630
        /*0160*/ 	.word	0x000000ff
        /*0164*/ 	.word	0x00000068
        /*0168*/ 	.short	0x0100
        /*016a*/ 	.byte	0x08
	.zero		1


	//   ....[6]....
        /*016c*/ 	.word	0x00000640
        /*0170*/ 	.word	0x000000ff
        /*0174*/ 	.word	0x00000018
        /*0178*/ 	.short	0x0100
        /*017a*/ 	.byte	0x08
	.zero		1


	//   ....[7]....
        /*017c*/ 	.word	0x00000650
        /*0180*/ 	.word	0x000000ff
        /*0184*/ 	.word	0x00000070
        /*0188*/ 	.short	0x0100
        /*018a*/ 	.byte	0x08
	.zero		1


	//   ....[8]....
        /*018c*/ 	.word	0x00000660
        /*0190*/ 	.word	0x000000ff
        /*0194*/ 	.word	0x00000020
        /*0198*/ 	.short	0x0100
        /*019a*/ 	.byte	0x08
	.zero		1


	//   ....[9]....
        /*019c*/ 	.word	0x00000670
        /*01a0*/ 	.word	0x000000ff
        /*01a4*/ 	.word	0x00000078
        /*01a8*/ 	.short	0x0100
        /*01aa*/ 	.byte	0x08
	.zero		1


	//   ....[10]....
        /*01ac*/ 	.word	0x00000680
        /*01b0*/ 	.word	0x000000ff
        /*01b4*/ 	.word	0x00000028
        /*01b8*/ 	.short	0x0100
        /*01ba*/ 	.byte	0x08
	.zero		1


	//   ....[11]....
        /*01bc*/ 	.word	0x00000690
        /*01c0*/ 	.word	0x000000ff
        /*01c4*/ 	.word	0x00000080
        /*01c8*/ 	.short	0x0100
        /*01ca*/ 	.byte	0x08
	.zero		1


	//   ....[12]....
        /*01cc*/ 	.word	0x000006a0
        /*01d0*/ 	.word	0x000000ff
        /*01d4*/ 	.word	0x00000030
        /*01d8*/ 	.short	0x0100
        /*01da*/ 	.byte	0x08
	.zero		1


	//   ....[13]....
        /*01dc*/ 	.word	0x000006b0
        /*01e0*/ 	.word	0x000000ff
        /*01e4*/ 	.word	0x00000088
        /*01e8*/ 	.short	0x0100
        /*01ea*/ 	.byte	0x08
	.zero		1


	//   ....[14]....
        /*01ec*/ 	.word	0x000006c0
        /*01f0*/ 	.word	0x000000ff
        /*01f4*/ 	.word	0x00000038
        /*01f8*/ 	.short	0x0100
        /*01fa*/ 	.byte	0x08
	.zero		1


	//   ....[15]....
        /*01fc*/ 	.word	0x000006d0
        /*0200*/ 	.word	0x000000ff
        /*0204*/ 	.word	0x00000090
        /*0208*/ 	.short	0x0100
        /*020a*/ 	.byte	0x08
	.zero		1


	//   ....[16]....
        /*020c*/ 	.word	0x000006e0
        /*0210*/ 	.word	0x000000ff
        /*0214*/ 	.word	0x00000040
        /*0218*/ 	.short	0x0100
        /*021a*/ 	.byte	0x08
	.zero		1


	//   ....[17]....
        /*021c*/ 	.word	0x000006f0
        /*0220*/ 	.word	0x000000ff
        /*0224*/ 	.word	0x00000098
        /*0228*/ 	.short	0x0100
        /*022a*/ 	.byte	0x08
	.zero		1


	//   ....[18]....
        /*022c*/ 	.word	0x00000700
        /*0230*/ 	.word	0x000000ff
        /*0234*/ 	.word	0x00000048
        /*0238*/ 	.short	0x0100
        /*023a*/ 	.byte	0x08
	.zero		1


	//   ....[19]....
        /*023c*/ 	.word	0x00000710
        /*0240*/ 	.word	0x000000ff
        /*0244*/ 	.word	0x000000a0
        /*0248*/ 	.short	0x0100
        /*024a*/ 	.byte	0x08
	.zero		1


	//   ....[20]....
        /*024c*/ 	.word	0x00000720
        /*0250*/ 	.word	0x000000ff
        /*0254*/ 	.word	0x00000050
        /*0258*/ 	.short	0x0100
        /*025a*/ 	.byte	0x08
	.zero		1


	//   ....[21]....
        /*025c*/ 	.word	0x00000730
        /*0260*/ 	.word	0x000000ff
        /*0264*/ 	.word	0x000000a8
        /*0268*/ 	.short	0x0100
        /*026a*/ 	.byte	0x08
	.zero		1


	//   ....[22]....
        /*026c*/ 	.word	0x00000860
        /*0270*/ 	.word	0x000000ff
        /*0274*/ 	.word	0x000000b0
        /*0278*/ 	.short	0x0100
        /*027a*/ 	.byte	0x09
	.zero		1


	//   ....[23]....
        /*027c*/ 	.word	0x00000870
        /*0280*/ 	.word	0x000000ff
        /*0284*/ 	.word	0x000000d0
        /*0288*/ 	.short	0x0100
        /*028a*/ 	.byte	0x09
	.zero		1


	//   ....[24]....
        /*028c*/ 	.word	0x00000880
        /*0290*/ 	.word	0x000000ff
        /*0294*/ 	.word	0x000000b8
        /*0298*/ 	.short	0x0100
        /*029a*/ 	.byte	0x09
	.zero		1


	//   ....[25]....
        /*029c*/ 	.word	0x00000890
        /*02a0*/ 	.word	0x000000ff
        /*02a4*/ 	.word	0x000000d8
        /*02a8*/ 	.short	0x0100
        /*02aa*/ 	.byte	0x09
	.zero		1


	//   ....[26]....
        /*02ac*/ 	.word	0x000008a0
        /*02b0*/ 	.word	0x000000ff
        /*02b4*/ 	.word	0x000000c0
        /*02b8*/ 	.short	0x0100
        /*02ba*/ 	.byte	0x09
	.zero		1


	//   ....[27]....
        /*02bc*/ 	.word	0x000008b0
        /*02c0*/ 	.word	0x000000ff
        /*02c4*/ 	.word	0x000000e0
        /*02c8*/ 	.short	0x0100
        /*02ca*/ 	.byte	0x09
	.zero		1


	//   ....[28]....
        /*02cc*/ 	.word	0x000008c0
        /*02d0*/ 	.word	0x000000ff
        /*02d4*/ 	.word	0x000000c8
        /*02d8*/ 	.short	0x0100
        /*02da*/ 	.byte	0x09
	.zero		1


	//   ....[29]....
        /*02dc*/ 	.word	0x000008d0
        /*02e0*/ 	.word	0x000000ff
        /*02e4*/ 	.word	0x000000e8
        /*02e8*/ 	.short	0x0100
        /*02ea*/ 	.byte	0x09
	.zero		1


	//   ....[30]....
        /*02ec*/ 	.word	0x000009b0
        /*02f0*/ 	.word	0x000000ff
        /*02f4*/ 	.word	0x000000f0
        /*02f8*/ 	.short	0x0100
        /*02fa*/ 	.byte	0x08
	.zero		1


	//   ....[31]....
        /*02fc*/ 	.word	0x000009c0
        /*0300*/ 	.word	0x000000ff
        /*0304*/ 	.word	0x000000f8
        /*0308*/ 	.short	0x0100
        /*030a*/ 	.byte	0x08
	.zero		1


	//   ....[32]....
        /*030c*/ 	.word	0x00000af0
        /*0310*/ 	.word	0x000000ff
        /*0314*/ 	.word	0x00000100
        /*0318*/ 	.short	0x0100
        /*031a*/ 	.byte	0x08
	.zero		1


	//   ....[33]....
        /*031c*/ 	.word	0x00000b00
        /*0320*/ 	.word	0x000000ff
        /*0324*/ 	.word	0x00000110
        /*0328*/ 	.short	0x0100
        /*032a*/ 	.byte	0x08
	.zero		1


	//   ....[34]....
        /*032c*/ 	.word	0x00000b10
        /*0330*/ 	.word	0x000000ff
        /*0334*/ 	.word	0x00000108
        /*0338*/ 	.short	0x0100
        /*033a*/ 	.byte	0x08
	.zero		1


	//   ....[35]....
        /*033c*/ 	.word	0x00000b20
        /*0340*/ 	.word	0x000000ff
        /*0344*/ 	.word	0x00000118
        /*0348*/ 	.short	0x0100
        /*034a*/ 	.byte	0x08
	.zero		1


	//   ....[36]....
        /*034c*/ 	.word	0x00000c40
        /*0350*/ 	.word	0x000000ff
        /*0354*/ 	.word	0x00000120
        /*0358*/ 	.short	0x0100
        /*035a*/ 	.byte	0x09
	.zero		1


	//   ....[37]....
        /*035c*/ 	.word	0x00000c50
        /*0360*/ 	.word	0x000000ff
        /*0364*/ 	.word	0x00000130
        /*0368*/ 	.short	0x0100
        /*036a*/ 	.byte	0x09
	.zero		1


	//   ....[38]....
        /*036c*/ 	.word	0x00000c60
        /*0370*/ 	.word	0x000000ff
        /*0374*/ 	.word	0x00000128
        /*0378*/ 	.short	0x0100
        /*037a*/ 	.byte	0x09
	.zero		1


	//   ....[39]....
        /*037c*/ 	.word	0x00000c70
        /*0380*/ 	.word	0x000000ff
        /*0384*/ 	.word	0x00000138
        /*0388*/ 	.short	0x0100
        /*038a*/ 	.byte	0x09
	.zero		1


	//   ....[40]....
        /*038c*/ 	.word	0x00000d60
        /*0390*/ 	.word	0x000000ff
        /*0394*/ 	.word	0x00000140
        /*0398*/ 	.short	0x0100
        /*039a*/ 	.byte	0x08
	.zero		1


	//   ....[41]....
        /*039c*/ 	.word	0x00000d70
        /*03a0*/ 	.word	0x000000ff
        /*03a4*/ 	.word	0x00000150
        /*03a8*/ 	.short	0x0100
        /*03aa*/ 	.byte	0x08
	.zero		1


	//   ....[42]....
        /*03ac*/ 	.word	0x00000d80
        /*03b0*/ 	.word	0x000000ff
        /*03b4*/ 	.word	0x00000148
        /*03b8*/ 	.short	0x0100
        /*03ba*/ 	.byte	0x08
	.zero		1


	//   ....[43]....
        /*03bc*/ 	.word	0x00000d90
        /*03c0*/ 	.word	0x000000ff
        /*03c4*/ 	.word	0x00000158
        /*03c8*/ 	.short	0x0100
        /*03ca*/ 	.byte	0x08
	.zero		1


	//   ....[44]....
        /*03cc*/ 	.word	0x00000e80
        /*03d0*/ 	.word	0x000000ff
        /*03d4*/ 	.word	0x00000160
        /*03d8*/ 	.short	0x0100
        /*03da*/ 	.byte	0x07
	.zero		1


	//   ....[45]....
        /*03dc*/ 	.word	0x00001860
        /*03e0*/ 	.word	0x00000003
        /*03e4*/ 	.word	0x00000150
        /*03e8*/ 	.short	0x010a
        /*03ea*/ 	.byte	0xff
	.zero		1


	//   ....[46]....
        /*03ec*/ 	.word	0x00001890
        /*03f0*/ 	.word	0x00000003
        /*03f4*/ 	.word	0x00000140
        /*03f8*/ 	.short	0x0101
        /*03fa*/ 	.byte	0xff
	.zero		1


	//   ....[47]....
        /*03fc*/ 	.word	0x00001990
        /*0400*/ 	.word	0x000000ff
        /*0404*/ 	.word	0x00000058
        /*0408*/ 	.short	0x010a
        /*040a*/ 	.byte	0x08
	.zero		1


	//   ....[48]....
        /*040c*/ 	.word	0x00001a50
        /*0410*/ 	.word	0x000000ff
        /*0414*/ 	.word	0x00000058
        /*0418*/ 	.short	0x010a
        /*041a*/ 	.byte	0x21
	.zero		1


	//   ....[49]....
        /*041c*/ 	.word	0x00001c10
        /*0420*/ 	.word	0x000000ff
        /*0424*/ 	.word	0x00000058
        /*0428*/ 	.short	0x010a
        /*042a*/ 	.byte	0x08
	.zero		1


	//   ....[50]....
        /*042c*/ 	.word	0x00001d10
        /*0430*/ 	.word	0x000000ff
        /*0434*/ 	.word	0x000000f8
        /*0438*/ 	.short	0x0101
        /*043a*/ 	.byte	0x06
	.zero		1


	//   ....[51]....
        /*043c*/ 	.word	0x00001d20
        /*0440*/ 	.word	0x000000ff
        /*0444*/ 	.word	0x00000058
        /*0448*/ 	.short	0x010a
        /*044a*/ 	.byte	0x08
	.zero		1


	//   ....[52]....
        /*044c*/ 	.word	0x00001da0
        /*0450*/ 	.word	0x000000ff
        /*0454*/ 	.word	0x00000058
        /*0458*/ 	.short	0x010a
        /*045a*/ 	.byte	0x11
	.zero		1


	//   ....[53]....
        /*045c*/ 	.word	0x00001f30
        /*0460*/ 	.word	0x000000ff
        /*0464*/ 	.word	0x00000058
        /*0468*/ 	.short	0x010a
        /*046a*/ 	.byte	0x08
	.zero		1


	//   ....[54]....
        /*046c*/ 	.word	0x00002070
        /*0470*/ 	.word	0x00000002
        /*0474*/ 	.word	0x00000100
        /*0478*/ 	.short	0x010a
        /*047a*/ 	.byte	0xff
	.zero		1


	//   ....[55]....
        /*047c*/ 	.word	0x00002130
        /*0480*/ 	.word	0x00000002
        /*0484*/ 	.word	0x00000000
        /*0488*/ 	.short	0x0101
        /*048a*/ 	.byte	0xff
	.zero		1


	//   ....[56]....
        /*048c*/ 	.word	0x00002690
        /*0490*/ 	.word	0x000000ff
        /*0494*/ 	.word	0x00000000
        /*0498*/ 	.short	0x010a
        /*049a*/ 	.byte	0x04
	.zero		1


	//   ....[57]....
        /*049c*/ 	.word	0x00002720
        /*04a0*/ 	.word	0x000000ff
        /*04a4*/ 	.word	0x00000000
        /*04a8*/ 	.short	0x010a
        /*04aa*/ 	.byte	0x04
	.zero		1


	//   ....[58]....
        /*04ac*/ 	.word	0x000027b0
        /*04b0*/ 	.word	0x000000ff
        /*04b4*/ 	.word	0x00000000
        /*04b8*/ 	.short	0x010a
        /*04ba*/ 	.byte	0x04
	.zero		1


	//   ....[59]....
        /*04bc*/ 	.word	0x00002840
        /*04c0*/ 	.word	0x000000ff
        /*04c4*/ 	.word	0x00000000
        /*04c8*/ 	.short	0x010a
        /*04ca*/ 	.byte	0x04
	.zero		1


	//   ....[60]....
        /*04cc*/ 	.word	0x000028d0
        /*04d0*/ 	.word	0x000000ff
        /*04d4*/ 	.word	0x00000000
        /*04d8*/ 	.short	0x010a
        /*04da*/ 	.byte	0x04
	.zero		1


	//   ....[61]....
        /*04dc*/ 	.word	0x00002960
        /*04e0*/ 	.word	0x000000ff
        /*04e4*/ 	.word	0x00000000
        /*04e8*/ 	.short	0x010a
        /*04ea*/ 	.byte	0x04
	.zero		1


	//   ....[62]....
        /*04ec*/ 	.word	0x000029f0
        /*04f0*/ 	.word	0x000000ff
        /*04f4*/ 	.word	0x00000000
        /*04f8*/ 	.short	0x010a
        /*04fa*/ 	.byte	0x04
	.zero		1


	//   ....[63]....
        /*04fc*/ 	.word	0x00002a80
        /*0500*/ 	.word	0x000000ff
        /*0504*/ 	.word	0x00000000
        /*0508*/ 	.short	0x010a
        /*050a*/ 	.byte	0x04
	.zero		1


	//   ....[64]....
        /*050c*/ 	.word	0x00002b10
        /*0510*/ 	.word	0x000000ff
        /*0514*/ 	.word	0x00000000
        /*0518*/ 	.short	0x010a
        /*051a*/ 	.byte	0x04
	.zero		1


	//   ....[65]....
        /*051c*/ 	.word	0x00002ba0
        /*0520*/ 	.word	0x000000ff
        /*0524*/ 	.word	0x00000000
        /*0528*/ 	.short	0x010a
        /*052a*/ 	.byte	0x04
	.zero		1


	//   ....[66]....
        /*052c*/ 	.word	0x00002c40
        /*0530*/ 	.word	0x00000000
        /*0534*/ 	.word	0x00000000
        /*0538*/ 	.short	0x010a
        /*053a*/ 	.byte	0xff
	.zero		1


	//   ....[67]....
        /*053c*/ 	.word	0x00002d70
        /*0540*/ 	.word	0x00000000
        /*0544*/ 	.word	0x00000140
        /*0548*/ 	.short	0x010a
        /*054a*/ 	.byte	0xff
	.zero		1


	//   ....[68]....
        /*054c*/ 	.word	0x00002de0
        /*0550*/ 	.word	0x00000004
        /*0554*/ 	.word	0x00000000
        /*0558*/ 	.short	0x0101
        /*055a*/ 	.byte	0xff
	.zero		1


	//   ....[69]....
        /*055c*/ 	.word	0x00002e00
        /*0560*/ 	.word	0x000000ff
        /*0564*/ 	.word	0x00000110
        /*0568*/ 	.short	0x010a
        /*056a*/ 	.byte	0x05
	.zero		1


	//   ....[70]....
        /*056c*/ 	.word	0x00002f20
        /*0570*/ 	.word	0x00000000
        /*0574*/ 	.word	0x00000100
        /*0578*/ 	.short	0x010a
        /*057a*/ 	.byte	0xff
	.zero		1


	//   ....[71]....
        /*057c*/ 	.word	0x00003020
        /*0580*/ 	.word	0x00000000
        /*0584*/ 	.word	0x00000000
        /*0588*/ 	.short	0x0101
        /*058a*/ 	.byte	0xff
	.zero		1


	//   ....[72]....
        /*058c*/ 	.word	0x000030b0
        /*0590*/ 	.word	0x000000ff
        /*0594*/ 	.word	0x00000110
        /*0598*/ 	.short	0x0106
        /*059a*/ 	.byte	0x05
	.zero		1


	//   ....[73]....
        /*059c*/ 	.word	0x000030d0
        /*05a0*/ 	.word	0x000000ff
        /*05a4*/ 	.word	0x00000110
        /*05a8*/ 	.short	0x010a
        /*05aa*/ 	.byte	0x05
	.zero		1


	//   ....[74]....
        /*05ac*/ 	.word	0x00003160
        /*05b0*/ 	.word	0x000000ff
        /*05b4*/ 	.word	0x00000110
        /*05b8*/ 	.short	0x0106
        /*05ba*/ 	.byte	0x04
	.zero		1


	//   ....[75]....
        /*05bc*/ 	.word	0x000031a0
        /*05c0*/ 	.word	0x00000000
        /*05c4*/ 	.word	0x00000110
        /*05c8*/ 	.short	0x010a
        /*05ca*/ 	.byte	0xff
	.zero		1


	//   ....[76]....
        /*05cc*/ 	.word	0x000033e0
        /*05d0*/ 	.word	0x000000ff
        /*05d4*/ 	.word	0x00000008
        /*05d8*/ 	.short	0x010a
        /*05da*/ 	.byte	0x06
	.zero		1


	//   ....[77]....
        /*05dc*/ 	.word	0x00003400
        /*05e0*/ 	.word	0x000000ff
        /*05e4*/ 	.word	0x00000008
        /*05e8*/ 	.short	0x010a
        /*05ea*/ 	.byte	0x06
	.zero		1


	//   ....[78]....
        /*05ec*/ 	.word	0x00003590
        /*05f0*/ 	.word	0x000000ff
        /*05f4*/ 	.word	0x00000008
        /*05f8*/ 	.short	0x010a
        /*05fa*/ 	.byte	0x06
	.zero		1


	//   ....[79]....
        /*05fc*/ 	.word	0x000035b0
        /*0600*/ 	.word	0x000000ff
        /*0604*/ 	.word	0x00000008
        /*0608*/ 	.short	0x010a
        /*060a*/ 	.byte	0x06
	.zero		1


	//   ....[80]....
        /*060c*/ 	.word	0x00003670
        /*0610*/ 	.word	0x000000ff
        /*0614*/ 	.word	0x00000000
        /*0618*/ 	.short	0x0101
        /*061a*/ 	.byte	0x07
	.zero		1


	//   ....[81]....
        /*061c*/ 	.word	0x00003970
        /*0620*/ 	.word	0x00000000
        /*0624*/ 	.word	0x00000100
        /*0628*/ 	.short	0x010a
        /*062a*/ 	.byte	0xff
	.zero		1


	//   ....[82]....
        /*062c*/ 	.word	0x00003a30
        /*0630*/ 	.word	0x00000000
        /*0634*/ 	.word	0x00000000
        /*0638*/ 	.short	0x0101
        /*063a*/ 	.byte	0xff
	.zero		1


	//   ....[83]....
        /*063c*/ 	.word	0x00003af0
        /*0640*/ 	.word	0x000000ff
        /*0644*/ 	.word	0x00000000
        /*0648*/ 	.short	0x010a
        /*064a*/ 	.byte	0x06
	.zero		1


	//   ....[84]....
        /*064c*/ 	.word	0x00003b00
        /*0650*/ 	.word	0x000000ff
        /*0654*/ 	.word	0x00000130
        /*0658*/ 	.short	0x010a
        /*065a*/ 	.byte	0x0a
	.zero		1


	//   ....[85]....
        /*065c*/ 	.word	0x00003bb0
        /*0660*/ 	.word	0x000000ff
        /*0664*/ 	.word	0x00000000
        /*0668*/ 	.short	0x010a
        /*066a*/ 	.byte	0x09
	.zero		1


	//   ....[86]....
        /*066c*/ 	.word	0x00003cf0
        /*0670*/ 	.word	0x000000ff
        /*0674*/ 	.word	0x00000000
        /*0678*/ 	.short	0x010a
        /*067a*/ 	.byte	0x06
	.zero		1


	//   ....[87]....
        /*067c*/ 	.word	0x00003f40
        /*0680*/ 	.word	0x000000ff
        /*0684*/ 	.word	0x00000000
        /*0688*/ 	.short	0x010a
        /*068a*/ 	.byte	0x05
	.zero		1


	//   ....[88]....
        /*068c*/ 	.word	0x00003fe0
        /*0690*/ 	.word	0x00000000
        /*0694*/ 	.word	0x00000000
        /*0698*/ 	.short	0x010a
        /*069a*/ 	.byte	0xff
	.zero		1


	//   ....[89]....
        /*069c*/ 	.word	0x00004020
        /*06a0*/ 	.word	0x00000000
        /*06a4*/ 	.word	0x00000000
        /*06a8*/ 	.short	0x010a
        /*06aa*/ 	.byte	0xff
	.zero		1


	//   ....[90]....
        /*06ac*/ 	.word	0x00004090
        /*06b0*/ 	.word	0x000000ff
        /*06b4*/ 	.word	0x00000000
        /*06b8*/ 	.short	0x0101
        /*06ba*/ 	.byte	0x05
	.zero		1


	//   ....[91]....
        /*06bc*/ 	.word	0x000040d0
        /*06c0*/ 	.word	0x000000ff
        /*06c4*/ 	.word	0x00000160
        /*06c8*/ 	.short	0x010a
        /*06ca*/ 	.byte	0x08
	.zero		1


	//   ....[92]....
        /*06cc*/ 	.word	0x00004120
        /*06d0*/ 	.word	0x000000ff
        /*06d4*/ 	.word	0x00000000
        /*06d8*/ 	.short	0x0101
        /*06da*/ 	.byte	0x05
	.zero		1


	//   ....[93]....
        /*06dc*/ 	.word	0x00004570
        /*06e0*/ 	.word	0x00000000
        /*06e4*/ 	.word	0x00000100
        /*06e8*/ 	.short	0x010a
        /*06ea*/ 	.byte	0xff
	.zero		1


	//   ....[94]....
        /*06ec*/ 	.word	0x00004630
        /*06f0*/ 	.word	0x00000000
        /*06f4*/ 	.word	0x00000000
        /*06f8*/ 	.short	0x0101
        /*06fa*/ 	.byte	0xff
	.zero		1


	//   ....[95]....
        /*06fc*/ 	.word	0x00004950
        /*0700*/ 	.word	0x000000ff
        /*0704*/ 	.word	0x000000f8
        /*0708*/ 	.short	0x010a
        /*070a*/ 	.byte	0x07
	.zero		1


	//   ....[96]....
        /*070c*/ 	.word	0x00004b40
        /*0710*/ 	.word	0x000000ff
        /*0714*/ 	.word	0x000000d0
        /*0718*/ 	.short	0x010a
        /*071a*/ 	.byte	0x07
	.zero		1


	//   ....[97]....
        /*071c*/ 	.word	0x00004cb0
        /*0720*/ 	.word	0x000000ff
        /*0724*/ 	.word	0x000000b0
        /*0728*/ 	.short	0x010b
        /*072a*/ 	.byte	0x07
	.zero		1


	//   ....[98]....
        /*072c*/ 	.word	0x00004cc0
        /*0730*/ 	.word	0x000000ff
        /*0734*/ 	.word	0x00000000
        /*0738*/ 	.short	0x0101
        /*073a*/ 	.byte	0x08
	.zero		1


	//   ....[99]....
        /*073c*/ 	.word	0x00004ce0
        /*0740*/ 	.word	0x000000ff
        /*0744*/ 	.word	0x000000d8
        /*0748*/ 	.short	0x010a
        /*074a*/ 	.byte	0x07
	.zero		1


	//   ....[100]....
        /*074c*/ 	.word	0x00004e40
        /*0750*/ 	.word	0x000000ff
        /*0754*/ 	.word	0x000000b8
        /*0758*/ 	.short	0x010b
        /*075a*/ 	.byte	0x07
	.zero		1


	//   ....[101]....
        /*075c*/ 	.word	0x00004e50
        /*0760*/ 	.word	0x000000ff
        /*0764*/ 	.word	0x00000000
        /*0768*/ 	.short	0x0101
        /*076a*/ 	.byte	0x08
	.zero		1


	//   ....[102]....
        /*076c*/ 	.word	0x00004e60
        /*0770*/ 	.word	0x000000ff
        /*0774*/ 	.word	0x000000e0
        /*0778*/ 	.short	0x010a
        /*077a*/ 	.byte	0x07
	.zero		1


	//   ....[103]....
        /*077c*/ 	.word	0x00005000
        /*0780*/ 	.word	0x000000ff
        /*0784*/ 	.word	0x000000c0
        /*0788*/ 	.short	0x010b
        /*078a*/ 	.byte	0x07
	.zero		1


	//   ....[104]....
        /*078c*/ 	.word	0x00005070
        /*0790*/ 	.word	0x000000ff
        /*0794*/ 	.word	0x00000000
        /*0798*/ 	.short	0x0101
        /*079a*/ 	.byte	0x08
	.zero		1


	//   ....[105]....
        /*079c*/ 	.word	0x000050a0
        /*07a0*/ 	.word	0x000000ff
        /*07a4*/ 	.word	0x000000e8
        /*07a8*/ 	.short	0x010a
        /*07aa*/ 	.byte	0x07
	.zero		1


	//   ....[106]....
        /*07ac*/ 	.word	0x000052b0
        /*07b0*/ 	.word	0x000000ff
        /*07b4*/ 	.word	0x000000c8
        /*07b8*/ 	.short	0x010b
        /*07ba*/ 	.byte	0x07
	.zero		1


	//   ....[107]....
        /*07bc*/ 	.word	0x000052d0
        /*07c0*/ 	.word	0x000000ff
        /*07c4*/ 	.word	0x00000000
        /*07c8*/ 	.short	0x0101
        /*07ca*/ 	.byte	0x0d
	.zero		1


	//   ....[108]....
        /*07cc*/ 	.word	0x00005300
        /*07d0*/ 	.word	0x000000ff
        /*07d4*/ 	.word	0x000000d0
        /*07d8*/ 	.short	0x010a
        /*07da*/ 	.byte	0x07
	.zero		1


	//   ....[109]....
        /*07dc*/ 	.word	0x00005320
        /*07e0*/ 	.word	0x000000ff
        /*07e4*/ 	.word	0x000000d8
        /*07e8*/ 	.short	0x010a
        /*07ea*/ 	.byte	0x07
	.zero		1


	//   ....[110]....
        /*07ec*/ 	.word	0x00005340
        /*07f0*/ 	.word	0x000000ff
        /*07f4*/ 	.word	0x000000e0
        /*07f8*/ 	.short	0x010a
        /*07fa*/ 	.byte	0x07
	.zero		1


	//   ....[111]....
        /*07fc*/ 	.word	0x00005380
        /*0800*/ 	.word	0x00000000
        /*0804*/ 	.word	0x000000e8
        /*0808*/ 	.short	0x010a
        /*080a*/ 	.byte	0xff
	.zero		1


	//   ....[112]....
        /*080c*/ 	.word	0x000055f0
        /*0810*/ 	.word	0x00000000
        /*0814*/ 	.word	0x00000100
        /*0818*/ 	.short	0x010a
        /*081a*/ 	.byte	0xff
	.zero		1


	//   ....[113]....
        /*081c*/ 	.word	0x000056b0
        /*0820*/ 	.word	0x00000000
        /*0824*/ 	.word	0x00000000
        /*0828*/ 	.short	0x0101
        /*082a*/ 	.byte	0xff
	.zero		1


	//   ....[114]....
        /*082c*/ 	.word	0x000061f0
        /*0830*/ 	.word	0x00000005
        /*0834*/ 	.word	0x000000b0
        /*0838*/ 	.short	0x010a
        /*083a*/ 	.byte	0xff
	.zero		1


	//   ....[115]....
        /*083c*/ 	.word	0x00006280
        /*0840*/ 	.word	0x00000000
        /*0844*/ 	.word	0x00000120
        /*0848*/ 	.short	0x010a
        /*084a*/ 	.byte	0xff
	.zero		1


	//   ....[116]....
        /*084c*/ 	.word	0x000063c0
        /*0850*/ 	.word	0x00000003
        /*0854*/ 	.word	0x000000b0
        /*0858*/ 	.short	0x010a
        /*085a*/ 	.byte	0xff
	.zero		1


	//   ....[117]....
        /*085c*/ 	.word	0x00006560
        /*0860*/ 	.word	0x00000000
        /*0864*/ 	.word	0x00000000
        /*0868*/ 	.short	0x0101
        /*086a*/ 	.byte	0xff
	.zero		1


	//   ....[118]....
        /*086c*/ 	.word	0x00006640
        /*0870*/ 	.word	0x0000007c
        /*0874*/ 	.word	0x00000120
        /*0878*/ 	.short	0x010a
        /*087a*/ 	.byte	0xff
	.zero		1


	//   ....[119]....
        /*087c*/ 	.word	0x000076a0
        /*0880*/ 	.word	0x0000007c
        /*0884*/ 	.word	0x00000000
        /*0888*/ 	.short	0x0101
        /*088a*/ 	.byte	0xff
	.zero		1


	//   ....[120]....
        /*088c*/ 	.word	0x0000dc80
        /*0890*/ 	.word	0x00000003
        /*0894*/ 	.word	0x000000b0
        /*0898*/ 	.short	0x010a
        /*089a*/ 	.byte	0xff
	.zero		1


	//   ....[121]....
        /*089c*/ 	.word	0x0000dd70
        /*08a0*/ 	.word	0x00000003
        /*08a4*/ 	.word	0x00000150
        /*08a8*/ 	.short	0x010a
        /*08aa*/ 	.byte	0xff
	.zero		1


	//   ....[122]....
        /*08ac*/ 	.word	0x0000ddd0
        /*08b0*/ 	.word	0x00000002
        /*08b4*/ 	.word	0x00000058
        /*08b8*/ 	.short	0x010a
        /*08ba*/ 	.byte	0xff
	.zero		1


	//   ....[123]....
        /*08bc*/ 	.word	0x0000de30
        /*08c0*/ 	.word	0x00000002
        /*08c4*/ 	.word	0x00000058
        /*08c8*/ 	.short	0x010a
        /*08ca*/ 	.byte	0xff
	.zero		1


	//   ....[124]....
        /*08cc*/ 	.word	0x0000de80
        /*08d0*/ 	.word	0x00000002
        /*08d4*/ 	.word	0x00000100
        /*08d8*/ 	.short	0x010a
        /*08da*/ 	.byte	0xff
	.zero		1


	//   ....[125]....
        /*08dc*/ 	.word	0x0000dee0
        /*08e0*/ 	.word	0x00000000
        /*08e4*/ 	.word	0x00000000
        /*08e8*/ 	.short	0x010a
        /*08ea*/ 	.byte	0xff
	.zero		1


	//   ....[126]....
        /*08ec*/ 	.word	0x0000df40
        /*08f0*/ 	.word	0x00000000
        /*08f4*/ 	.word	0x00000000
        /*08f8*/ 	.short	0x010a
        /*08fa*/ 	.byte	0xff
	.zero		1


	//   ....[127]....
        /*08fc*/ 	.word	0x0000dfa0
        /*0900*/ 	.word	0x00000000
        /*0904*/ 	.word	0x00000000
        /*0908*/ 	.short	0x010a
        /*090a*/ 	.byte	0xff
	.zero		1


	//   ....[128]....
        /*090c*/ 	.word	0x0000e000
        /*0910*/ 	.word	0x00000000
        /*0914*/ 	.word	0x00000000
        /*0918*/ 	.short	0x010a
        /*091a*/ 	.byte	0xff
	.zero		1


	//   ....[129]....
        /*091c*/ 	.word	0x0000e060
        /*0920*/ 	.word	0x00000000
        /*0924*/ 	.word	0x00000000
        /*0928*/ 	.short	0x010a
        /*092a*/ 	.byte	0xff
	.zero		1


	//   ....[130]....
        /*092c*/ 	.word	0x0000e0c0
        /*0930*/ 	.word	0x00000000
        /*0934*/ 	.word	0x00000000
        /*0938*/ 	.short	0x010a
        /*093a*/ 	.byte	0xff
	.zero		1


	//   ....[131]....
        /*093c*/ 	.word	0x0000e120
        /*0940*/ 	.word	0x00000000
        /*0944*/ 	.word	0x00000000
        /*0948*/ 	.short	0x010a
        /*094a*/ 	.byte	0xff
	.zero		1


	//   ....[132]....
        /*094c*/ 	.word	0x0000e180
        /*0950*/ 	.word	0x00000000
        /*0954*/ 	.word	0x00000000
        /*0958*/ 	.short	0x010a
        /*095a*/ 	.byte	0xff
	.zero		1


	//   ....[133]....
        /*095c*/ 	.word	0x0000e1e0
        /*0960*/ 	.word	0x00000000
        /*0964*/ 	.word	0x00000000
        /*0968*/ 	.short	0x010a
        /*096a*/ 	.byte	0xff
	.zero		1


	//   ....[134]....
        /*096c*/ 	.word	0x0000e240
        /*0970*/ 	.word	0x00000000
        /*0974*/ 	.word	0x00000000
        /*0978*/ 	.short	0x010a
        /*097a*/ 	.byte	0xff
	.zero		1


	//   ....[135]....
        /*097c*/ 	.word	0x0000e290
        /*0980*/ 	.word	0x00000000
        /*0984*/ 	.word	0x00000140
        /*0988*/ 	.short	0x010a
        /*098a*/ 	.byte	0xff
	.zero		1


	//   ....[136]....
        /*098c*/ 	.word	0x0000e2f0
        /*0990*/ 	.word	0x00000000
        /*0994*/ 	.word	0x00000110
        /*0998*/ 	.short	0x010a
        /*099a*/ 	.byte	0xff
	.zero		1


	//   ....[137]....
        /*099c*/ 	.word	0x0000e340
        /*09a0*/ 	.word	0x00000000
        /*09a4*/ 	.word	0x00000100
        /*09a8*/ 	.short	0x010a
        /*09aa*/ 	.byte	0xff
	.zero		1


	//   ....[138]....
        /*09ac*/ 	.word	0x0000e3a0
        /*09b0*/ 	.word	0x00000000
        /*09b4*/ 	.word	0x00000110
        /*09b8*/ 	.short	0x010a
        /*09ba*/ 	.byte	0xff
	.zero		1


	//   ....[139]....
        /*09bc*/ 	.word	0x0000e400
        /*09c0*/ 	.word	0x00000004
        /*09c4*/ 	.word	0x00000008
        /*09c8*/ 	.short	0x010a
        /*09ca*/ 	.byte	0xff
	.zero		1


	//   ....[140]....
        /*09cc*/ 	.word	0x0000e4e0
        /*09d0*/ 	.word	0x00000002
        /*09d4*/ 	.word	0x00000008
        /*09d8*/ 	.short	0x010a
        /*09da*/ 	.byte	0xff
	.zero		1


	//   ....[141]....
        /*09dc*/ 	.word	0x0000e530
        /*09e0*/ 	.word	0x00000000
        /*09e4*/ 	.word	0x00000100
        /*09e8*/ 	.short	0x010a
        /*09ea*/ 	.byte	0xff
	.zero		1


	//   ....[142]....
        /*09ec*/ 	.word	0x0000e590
        /*09f0*/ 	.word	0x00000000
        /*09f4*/ 	.word	0x00000130
        /*09f8*/ 	.short	0x010a
        /*09fa*/ 	.byte	0xff
	.zero		1


	//   ....[143]....
        /*09fc*/ 	.word	0x0000e5f0
        /*0a00*/ 	.word	0x00000000
        /*0a04*/ 	.word	0x00000000
        /*0a08*/ 	.short	0x010a
        /*0a0a*/ 	.byte	0xff
	.zero		1


	//   ....[144]....
        /*0a0c*/ 	.word	0x0000e650
        /*0a10*/ 	.word	0x00000000
        /*0a14*/ 	.word	0x00000000
        /*0a18*/ 	.short	0x010a
        /*0a1a*/ 	.byte	0xff
	.zero		1


	//   ....[145]....
        /*0a1c*/ 	.word	0x0000e6b0
        /*0a20*/ 	.word	0x00000000
        /*0a24*/ 	.word	0x00000160
        /*0a28*/ 	.short	0x010a
        /*0a2a*/ 	.byte	0xff
	.zero		1


	//   ....[146]....
        /*0a2c*/ 	.word	0x0000e700
        /*0a30*/ 	.word	0x00000000
        /*0a34*/ 	.word	0x00000100
        /*0a38*/ 	.short	0x010a
        /*0a3a*/ 	.byte	0xff
	.zero		1


	//   ....[147]....
        /*0a3c*/ 	.word	0x0000e760
        /*0a40*/ 	.word	0x00000000
        /*0a44*/ 	.word	0x000000f8
        /*0a48*/ 	.short	0x010a
        /*0a4a*/ 	.byte	0xff
	.zero		1


	//   ....[148]....
        /*0a4c*/ 	.word	0x0000e7c0
        /*0a50*/ 	.word	0x00000003
        /*0a54*/ 	.word	0x000000d0
        /*0a58*/ 	.short	0x010a
        /*0a5a*/ 	.byte	0xff
	.zero		1


	//   ....[149]....
        /*0a5c*/ 	.word	0x0000e820
        /*0a60*/ 	.word	0x00000003
        /*0a64*/ 	.word	0x000000d8
        /*0a68*/ 	.short	0x010a
        /*0a6a*/ 	.byte	0xff
	.zero		1


	//   ....[150]....
        /*0a6c*/ 	.word	0x0000e880
        /*0a70*/ 	.word	0x00000003
        /*0a74*/ 	.word	0x000000e0
        /*0a78*/ 	.short	0x010a
        /*0a7a*/ 	.byte	0xff
	.zero		1


	//   ....[151]....
        /*0a7c*/ 	.word	0x0000e8e0
        /*0a80*/ 	.word	0x00000003
        /*0a84*/ 	.word	0x000000e8
        /*0a88*/ 	.short	0x010a
        /*0a8a*/ 	.byte	0xff
	.zero		1


	//   ....[152]....
        /*0a8c*/ 	.word	0x0000e940
        /*0a90*/ 	.word	0x00000000
        /*0a94*/ 	.word	0x000000d0
        /*0a98*/ 	.short	0x010a
        /*0a9a*/ 	.byte	0xff
	.zero		1


	//   ....[153]....
        /*0a9c*/ 	.word	0x0000e9a0
        /*0aa0*/ 	.word	0x00000000
        /*0aa4*/ 	.word	0x000000d8
        /*0aa8*/ 	.short	0x010a
        /*0aaa*/ 	.byte	0xff
	.zero		1


	//   ....[154]....
        /*0aac*/ 	.word	0x0000ea00
        /*0ab0*/ 	.word	0x00000000
        /*0ab4*/ 	.word	0x000000e0
        /*0ab8*/ 	.short	0x010a
        /*0aba*/ 	.byte	0xff
	.zero		1


	//   ....[155]....
        /*0abc*/ 	.word	0x0000ea50
        /*0ac0*/ 	.word	0x00000000
        /*0ac4*/ 	.word	0x00000100
        /*0ac8*/ 	.short	0x010a
        /*0aca*/ 	.byte	0xff
	.zero		1


	//   ....[156]....
        /*0acc*/ 	.word	0x0000eaa0
        /*0ad0*/ 	.word	0x00000003
        /*0ad4*/ 	.word	0x000000b0
        /*0ad8*/ 	.short	0x010a
        /*0ada*/ 	.byte	0xff
	.zero		1


	//   ....[157]....
        /*0adc*/ 	.word	0x0000eaf0
        /*0ae0*/ 	.word	0x0000007c
        /*0ae4*/ 	.word	0x00000120
        /*0ae8*/ 	.short	0x010a
        /*0aea*/ 	.byte	0xff
	.zero		1


	//----- nvinfo : EIATTR_NUM_MBARRIERS
	.align		4
.L_50:
        /*0aec*/ 	.byte	0x03, 0x38
        /*0aee*/ 	.short	0x002d


	//----- nvinfo : EIATTR_EXIT_INSTR_OFFSETS
	.align		4
        /*0af0*/ 	.byte	0x04, 0x1c
        /*0af2*/ 	.short	(.L_52 - .L_51)


	//   ....[0]....
.L_51:
        /*0af4*/ 	.word	0x00002c70


	//   ....[1]....
        /*0af8*/ 	.word	0x00003170


	//   ....[2]....
        /*0afc*/ 	.word	0x000031d0


	//   ....[3]....
        /*0b00*/ 	.word	0x00004350


	//   ....[4]....
        /*0b04*/ 	.word	0x000053b0


	//   ....[5]....
        /*0b08*/ 	.word	0x000053f0


	//   ....[6]....
        /*0b0c*/ 	.word	0x0000dd60


	//----- nvinfo : EIATTR_MAX_THREADS
	.align		4
.L_52:
        /*0b10*/ 	.byte	0x04, 0x05
        /*0b12*/ 	.short	(.L_54 - .L_53)
.L_53:
        /*0b14*/ 	.word	0x00000100
        /*0b18*/ 	.word	0x00000001
        /*0b1c*/ 	.word	0x00000001


	//----- nvinfo : EIATTR_CRS_STACK_SIZE
	.align		4
.L_54:
        /*0b20*/ 	.byte	0x04, 0x1e
        /*0b22*/ 	.short	(.L_56 - .L_55)
.L_55:
        /*0b24*/ 	.word	0x00000000


	//----- nvinfo : EIATTR_CBANK_PARAM_SIZE
	.align		4
.L_56:
        /*0b28*/ 	.byte	0x03, 0x19
        /*0b2a*/ 	.short	0x0800


	//----- nvinfo : EIATTR_PARAM_CBANK
	.align		4
        /*0b2c*/ 	.byte	0x04, 0x0a
        /*0b2e*/ 	.short	(.L_58 - .L_57)
	.align		4
.L_57:
        /*0b30*/ 	.word	index@(.nv.constant0._ZN7cutlass13device_kernelINS_4gemm6kernel13GemmUniversalIN4cute5tupleIJiiiiEEENS1_10collective13CollectiveMmaINS1_35MainloopSm100TmaUmmaWarpSpecializedILi11ELi2ELi2ENS5_IJNS4_1CILi2EEENSA_ILi1EEESC_EEEEENS5_IJNSA_ILi256EEESF_NSA_ILi64EEEEEENS_12float_e4m3_tENS5_IJlSC_lEEESI_SJ_NS4_8TiledMMAINS4_8MMA_AtomIJNS4_10MMA_TraitsINS4_25SM100_MMA_F8F6F4_2x1SM_SSEJSI_SI_fSF_SF_NS4_17integral_constantINS4_4UMMA5MajorELSQ_0EEESR_NSO_INSP_7ScaleInELSS_0EEEST_EEEEEENS4_6LayoutINS5_IJSC_SC_SC_EEENS5_IJNSA_ILi0EEESY_SY_EEEEENS5_IJNS4_10UnderscoreES11_S11_EEEEENS4_18SM100_TMA_2SM_LOADENS4_14ComposedLayoutINS4_7SwizzleILi2ELi4ELi3EEENS4_18smem_ptr_flag_bitsILi8EEENSW_INS5_IJNSA_ILi8EEESG_EEENS5_IJSG_SC_EEEEEEEvNS4_8identityES14_S1E_vS1F_EENS_8epilogue10collective18CollectiveEpilogueINS1H_23Sm100TmaWarpSpecializedILi4ELi2ELi64ELb0ELb0EEEJNS5_IJNSA_ILi128EEESF_SG_EEENS5_IJNSW_IS1M_SC_EENSW_ISG_SC_EEEEESI_SJ_SI_SJ_NS1H_6fusion15FusionCallbacksIS1L_NS1R_13LinCombEltActINS1H_6thread7SigmoidESI_fSI_fLNS_15FloatRoundStyleE2EEES1N_S1Q_JEEENS4_5SM1004TMEM4LOAD26SM100_TMEM_LOAD_32dp32b64xENS4_13SM90_TMA_LOADES1E_NS4_39AutoVectorizingCopyWithAssumedAlignmentILi128EEENS4_14SM90_TMA_STOREES1E_S25_S25_EEEvvEEEEvNT_6ParamsE)
        /*0b34*/ 	.short	0x0380
        /*0b36*/ 	.short	0x0800


	//----- nvinfo : EIATTR_SW_WAR
	.align		4
.L_58:
        /*0b38*/ 	.byte	0x04, 0x36
        /*0b3a*/ 	.short	(.L_60 - .L_59)
.L_59:
        /*0b3c*/ 	.word	0x00000008
.L_60:


//--------------------- .nv.callgraph             --------------------------
	.section	.nv.callgraph,"",@"SHT_CUDA_CALLGRAPH"
	.align	4
	.sectionentsize	8
	.align		4
        /*0000*/ 	.word	0x00000000
	.align		4
        /*0004*/ 	.word	0xffffffff
	.align		4
        /*0008*/ 	.word	index@(_ZN7cutlass13device_kernelINS_4gemm6kernel13GemmUniversalIN4cute5tupleIJiiiiEEENS1_10collective13CollectiveMmaINS1_35MainloopSm100TmaUmmaWarpSpecializedILi11ELi2ELi2ENS5_IJNS4_1CILi2EEENSA_ILi1EEESC_EEEEENS5_IJNSA_ILi256EEESF_NSA_ILi64EEEEEENS_12float_e4m3_tENS5_IJlSC_lEEESI_SJ_NS4_8TiledMMAINS4_8MMA_AtomIJNS4_10MMA_TraitsINS4_25SM100_MMA_F8F6F4_2x1SM_SSEJSI_SI_fSF_SF_NS4_17integral_constantINS4_4UMMA5MajorELSQ_0EEESR_NSO_INSP_7ScaleInELSS_0EEEST_EEEEEENS4_6LayoutINS5_IJSC_SC_SC_EEENS5_IJNSA_ILi0EEESY_SY_EEEEENS5_IJNS4_10UnderscoreES11_S11_EEEEENS4_18SM100_TMA_2SM_LOADENS4_14ComposedLayoutINS4_7SwizzleILi2ELi4ELi3EEENS4_18smem_ptr_flag_bitsILi8EEENSW_INS5_IJNSA_ILi8EEESG_EEENS5_IJSG_SC_EEEEEEEvNS4_8identityES14_S1E_vS1F_EENS_8epilogue10collective18CollectiveEpilogueINS1H_23Sm100TmaWarpSpecializedILi4ELi2ELi64ELb0ELb0EEEJNS5_IJNSA_ILi128EEESF_SG_EEENS5_IJNSW_IS1M_SC_EENSW_ISG_SC_EEEEESI_SJ_SI_SJ_NS1H_6fusion15FusionCallbacksIS1L_NS1R_13LinCombEltActINS1H_6thread7SigmoidESI_fSI_fLNS_15FloatRoundStyleE2EEES1N_S1Q_JEEENS4_5SM1004TMEM4LOAD26SM100_TMEM_LOAD_32dp32b64xENS4_13SM90_TMA_LOADES1E_NS4_39AutoVectorizingCopyWithAssumedAlignmentILi128EEENS4_14SM90_TMA_STOREES1E_S25_S25_EEEvvEEEEvNT_6ParamsE)
	.align		4
        /*000c*/ 	.word	index@(__assertfail)
	.align		4
        /*0010*/ 	.word	0x00000000
	.align		4
        /*0014*/ 	.word	0xfffffffe
	.align		4
        /*0018*/ 	.word	0x00000000
	.align		4
        /*001c*/ 	.word	0xfffffffd
	.align		4
        /*0020*/ 	.word	0x00000000
	.align		4
        /*0024*/ 	.word	0xfffffffc


//--------------------- .nv.constant4             --------------------------
	.section	.nv.constant4,"a",@progbits
	.align	8
	.align		8
.nv.constant4:
        /*0000*/ 	.dword	__assertfail
	.align		8
        /*0008*/ 	.dword	__unnamed_1
	.align		8
        /*0010*/ 	.dword	__unnamed_2
	.align		8
        /*0018*/ 	.dword	__unnamed_3
	.align		8
        /*0020*/ 	.dword	_ZN39_INTERNAL_874bac36_4_k_cu_6b280d31_38984cuda3std3__45__cpo5beginE
	.align		8
        /*0028*/ 	.dword	_ZN39_INTERNAL_874bac36_4_k_cu_6b280d31_38984cuda3std3__45__cpo3endE
	.align		8
        /*0030*/ 	.dword	_ZN39_INTERNAL_874bac36_4_k_cu_6b280d31_38984cuda3std3__45__cpo6cbeginE
	.align		8
        /*0038*/ 	.dword	_ZN39_INTERNAL_874bac36_4_k_cu_6b280d31_38984cuda3std3__45__cpo4cendE
	.align		8
        /*0040*/ 	.dword	_ZN39_INTERNAL_874bac36_4_k_cu_6b280d31_38984cuda3std3__441_GLOBAL__N__874bac36_4_k_cu_6b280d31_38986ignoreE
	.align		8
        /*0048*/ 	.dword	_ZN39_INTERNAL_874bac36_4_k_cu_6b280d31_38984cuda3std3__419piecewise_constructE
	.align		8
        /*0050*/ 	.dword	_ZN39_INTERNAL_874bac36_4_k_cu_6b280d31_38984cuda3std3__48in_placeE
	.align		8
        /*0058*/ 	.dword	_ZN39_INTERNAL_874bac36_4_k_cu_6b280d31_38984cuda3std6ranges3__45__cpo4swapE
	.align		8
        /*0060*/ 	.dword	_ZN39_INTERNAL_874bac36_4_k_cu_6b280d31_38984cuda3std6ranges3__45__cpo9iter_moveE
	.align		8
        /*0068*/ 	.dword	_ZN39_INTERNAL_874bac36_4_k_cu_6b280d31_38984cute7productE
	.align		8
        /*0070*/ 	.dword	_ZN39_INTERNAL_874bac36_4_k_cu_6b280d31_38984cute1_E
	.align		8
        /*0078*/ 	.dword	$str$25
	.align		8
        /*0080*/ 	.dword	$str$26
	.align		8
        /*0088*/ 	.dword	$str$27
	.align		8
        /*0090*/ 	.dword	$str$28


//--------------------- .text._ZN7cutlass13device_kernelINS_4gemm6kernel13GemmUniversalIN4cute5tupleIJiiiiEEENS1_10collective13CollectiveMmaINS1_35MainloopSm100TmaUmmaWarpSpecializedILi11ELi2ELi2ENS5_IJNS4_1CILi2EEENSA_ILi1EEESC_EEEEENS5_IJNSA_ILi256EEESF_NSA_ILi64EEEEEENS_12float_e4m3_tENS5_IJlSC_lEEESI_SJ_NS4_8TiledMMAINS4_8MMA_AtomIJNS4_10MMA_TraitsINS4_25SM100_MMA_F8F6F4_2x1SM_SSEJSI_SI_fSF_SF_NS4_17integral_constantINS4_4UMMA5MajorELSQ_0EEESR_NSO_INSP_7ScaleInELSS_0EEEST_EEEEEENS4_6LayoutINS5_IJSC_SC_SC_EEENS5_IJNSA_ILi0EEESY_SY_EEEEENS5_IJNS4_10UnderscoreES11_S11_EEEEENS4_18SM100_TMA_2SM_LOADENS4_14ComposedLayoutINS4_7SwizzleILi2ELi4ELi3EEENS4_18smem_ptr_flag_bitsILi8EEENSW_INS5_IJNSA_ILi8EEESG_EEENS5_IJSG_SC_EEEEEEEvNS4_8identityES14_S1E_vS1F_EENS_8epilogue10collective18CollectiveEpilogueINS1H_23Sm100TmaWarpSpecializedILi4ELi2ELi64ELb0ELb0EEEJNS5_IJNSA_ILi128EEESF_SG_EEENS5_IJNSW_IS1M_SC_EENSW_ISG_SC_EEEEESI_SJ_SI_SJ_NS1H_6fusion15FusionCallbacksIS1L_NS1R_13LinCombEltActINS1H_6thread7SigmoidESI_fSI_fLNS_15FloatRoundStyleE2EEES1N_S1Q_JEEENS4_5SM1004TMEM4LOAD26SM100_TMEM_LOAD_32dp32b64xENS4_13SM90_TMA_LOADES1E_NS4_39AutoVectorizingCopyWithAssumedAlignmentILi128EEENS4_14SM90_TMA_STOREES1E_S25_S25_EEEvvEEEEvNT_6ParamsE --------------------------
	.section	.text._ZN7cutlass13device_kernelINS_4gemm6kernel13GemmUniversalIN4cute5tupleIJiiiiEEENS1_10collective13CollectiveMmaINS1_35MainloopSm100TmaUmmaWarpSpecializedILi11ELi2ELi2ENS5_IJNS4_1CILi2EEENSA_ILi1EEESC_EEEEENS5_IJNSA_ILi256EEESF_NSA_ILi64EEEEEENS_12float_e4m3_tENS5_IJlSC_lEEESI_SJ_NS4_8TiledMMAINS4_8MMA_AtomIJNS4_10MMA_TraitsINS4_25SM100_MMA_F8F6F4_2x1SM_SSEJSI_SI_fSF_SF_NS4_17integral_constantINS4_4UMMA5MajorELSQ_0EEESR_NSO_INSP_7ScaleInELSS_0EEEST_EEEEEENS4_6LayoutINS5_IJSC_SC_SC_EEENS5_IJNSA_ILi0EEESY_SY_EEEEENS5_IJNS4_10UnderscoreES11_S11_EEEEENS4_18SM100_TMA_2SM_LOADENS4_14ComposedLayoutINS4_7SwizzleILi2ELi4ELi3EEENS4_18smem_ptr_flag_bitsILi8EEENSW_INS5_IJNSA_ILi8EEESG_EEENS5_IJSG_SC_EEEEEEEvNS4_8identityES14_S1E_vS1F_EENS_8epilogue10collective18CollectiveEpilogueINS1H_23Sm100TmaWarpSpecializedILi4ELi2ELi64ELb0ELb0EEEJNS5_IJNSA_ILi128EEESF_SG_EEENS5_IJNSW_IS1M_SC_EENSW_ISG_SC_EEEEESI_SJ_SI_SJ_NS1H_6fusion15FusionCallbacksIS1L_NS1R_13LinCombEltActINS1H_6thread7SigmoidESI_fSI_fLNS_15FloatRoundStyleE2EEES1N_S1Q_JEEENS4_5SM1004TMEM4LOAD26SM100_TMEM_LOAD_32dp32b64xENS4_13SM90_TMA_LOADES1E_NS4_39AutoVectorizingCopyWithAssumedAlignmentILi128EEENS4_14SM90_TMA_STOREES1E_S25_S25_EEEvvEEEEvNT_6ParamsE,"ax",@progbits
	.align	128
.text._ZN7cutlass13device_kernelINS_4gemm6kernel13GemmUniversalIN4cute5tupleIJiiiiEEENS1_10collective13CollectiveMmaINS1_35MainloopSm100TmaUmmaWarpSpecializedILi11ELi2ELi2ENS5_IJNS4_1CILi2EEENSA_ILi1EEESC_EEEEENS5_IJNSA_ILi256EEESF_NSA_ILi64EEEEEENS_12float_e4m3_tENS5_IJlSC_lEEESI_SJ_NS4_8TiledMMAINS4_8MMA_AtomIJNS4_10MMA_TraitsINS4_25SM100_MMA_F8F6F4_2x1SM_SSEJSI_SI_fSF_SF_NS4_17integral_constantINS4_4UMMA5MajorELSQ_0EEESR_NSO_INSP_7ScaleInELSS_0EEEST_EEEEEENS4_6LayoutINS5_IJSC_SC_SC_EEENS5_IJNSA_ILi0EEESY_SY_EEEEENS5_IJNS4_10UnderscoreES11_S11_EEEEENS4_18SM100_TMA_2SM_LOADENS4_14ComposedLayoutINS4_7SwizzleILi2ELi4ELi3EEENS4_18smem_ptr_flag_bitsILi8EEENSW_INS5_IJNSA_ILi8EEESG_EEENS5_IJSG_SC_EEEEEEEvNS4_8identityES14_S1E_vS1F_EENS_8epilogue10collective18CollectiveEpilogueINS1H_23Sm100TmaWarpSpecializedILi4ELi2ELi64ELb0ELb0EEEJNS5_IJNSA_ILi128EEESF_SG_EEENS5_IJNSW_IS1M_SC_EENSW_ISG_SC_EEEEESI_SJ_SI_SJ_NS1H_6fusion15FusionCallbacksIS1L_NS1R_13LinCombEltActINS1H_6thread7SigmoidESI_fSI_fLNS_15FloatRoundStyleE2EEES1N_S1Q_JEEENS4_5SM1004TMEM4LOAD26SM100_TMEM_LOAD_32dp32b64xENS4_13SM90_TMA_LOADES1E_NS4_39AutoVectorizingCopyWithAssumedAlignmentILi128EEENS4_14SM90_TMA_STOREES1E_S25_S25_EEEvvEEEEvNT_6ParamsE:
        .type           _ZN7cutlass13device_kernelINS_4gemm6kernel13GemmUniversalIN4cute5tupleIJiiiiEEENS1_10collective13CollectiveMmaINS1_35MainloopSm100TmaUmmaWarpSpecializedILi11ELi2ELi2ENS5_IJNS4_1CILi2EEENSA_ILi1EEESC_EEEEENS5_IJNSA_ILi256EEESF_NSA_ILi64EEEEEENS_12float_e4m3_tENS5_IJlSC_lEEESI_SJ_NS4_8TiledMMAINS4_8MMA_AtomIJNS4_10MMA_TraitsINS4_25SM100_MMA_F8F6F4_2x1SM_SSEJSI_SI_fSF_SF_NS4_17integral_constantINS4_4UMMA5MajorELSQ_0EEESR_NSO_INSP_7ScaleInELSS_0EEEST_EEEEEENS4_6LayoutINS5_IJSC_SC_SC_EEENS5_IJNSA_ILi0EEESY_SY_EEEEENS5_IJNS4_10UnderscoreES11_S11_EEEEENS4_18SM100_TMA_2SM_LOADENS4_14ComposedLayoutINS4_7SwizzleILi2ELi4ELi3EEENS4_18smem_ptr_flag_bitsILi8EEENSW_INS5_IJNSA_ILi8EEESG_EEENS5_IJSG_SC_EEEEEEEvNS4_8identityES14_S1E_vS1F_EENS_8epilogue10collective18CollectiveEpilogueINS1H_23Sm100TmaWarpSpecializedILi4ELi2ELi64ELb0ELb0EEEJNS5_IJNSA_ILi128EEESF_SG_EEENS5_IJNSW_IS1M_SC_EENSW_ISG_SC_EEEEESI_SJ_SI_SJ_NS1H_6fusion15FusionCallbacksIS1L_NS1R_13LinCombEltActINS1H_6thread7SigmoidESI_fSI_fLNS_15FloatRoundStyleE2EEES1N_S1Q_JEEENS4_5SM1004TMEM4LOAD26SM100_TMEM_LOAD_32dp32b64xENS4_13SM90_TMA_LOADES1E_NS4_39AutoVectorizingCopyWithAssumedAlignmentILi128EEENS4_14SM90_TMA_STOREES1E_S25_S25_EEEvvEEEEvNT_6ParamsE,@function
        .size           _ZN7cutlass13device_kernelINS_4gemm6kernel13GemmUniversalIN4cute5tupleIJiiiiEEENS1_10collective13CollectiveMmaINS1_35MainloopSm100TmaUmmaWarpSpecializedILi11ELi2ELi2ENS5_IJNS4_1CILi2EEENSA_ILi1EEESC_EEEEENS5_IJNSA_ILi256EEESF_NSA_ILi64EEEEEENS_12float_e4m3_tENS5_IJlSC_lEEESI_SJ_NS4_8TiledMMAINS4_8MMA_AtomIJNS4_10MMA_TraitsINS4_25SM100_MMA_F8F6F4_2x1SM_SSEJSI_SI_fSF_SF_NS4_17integral_constantINS4_4UMMA5MajorELSQ_0EEESR_NSO_INSP_7ScaleInELSS_0EEEST_EEEEEENS4_6LayoutINS5_IJSC_SC_SC_EEENS5_IJNSA_ILi0EEESY_SY_EEEEENS5_IJNS4_10UnderscoreES11_S11_EEEEENS4_18SM100_TMA_2SM_LOADENS4_14ComposedLayoutINS4_7SwizzleILi2ELi4ELi3EEENS4_18smem_ptr_flag_bitsILi8EEENSW_INS5_IJNSA_ILi8EEESG_EEENS5_IJSG_SC_EEEEEEEvNS4_8identityES14_S1E_vS1F_EENS_8epilogue10collective18CollectiveEpilogueINS1H_23Sm100TmaWarpSpecializedILi4ELi2ELi64ELb0ELb0EEEJNS5_IJNSA_ILi128EEESF_SG_EEENS5_IJNSW_IS1M_SC_EENSW_ISG_SC_EEEEESI_SJ_SI_SJ_NS1H_6fusion15FusionCallbacksIS1L_NS1R_13LinCombEltActINS1H_6thread7SigmoidESI_fSI_fLNS_15FloatRoundStyleE2EEES1N_S1Q_JEEENS4_5SM1004TMEM4LOAD26SM100_TMEM_LOAD_32dp32b64xENS4_13SM90_TMA_LOADES1E_NS4_39AutoVectorizingCopyWithAssumedAlignmentILi128EEENS4_14SM90_TMA_STOREES1E_S25_S25_EEEvvEEEEvNT_6ParamsE,(.L_x_387 - _ZN7cutlass13device_kernelINS_4gemm6kernel13GemmUniversalIN4cute5tupleIJiiiiEEENS1_10collective13CollectiveMmaINS1_35MainloopSm100TmaUmmaWarpSpecializedILi11ELi2ELi2ENS5_IJNS4_1CILi2EEENSA_ILi1EEESC_EEEEENS5_IJNSA_ILi256EEESF_NSA_ILi64EEEEEENS_12float_e4m3_tENS5_IJlSC_lEEESI_SJ_NS4_8TiledMMAINS4_8MMA_AtomIJNS4_10MMA_TraitsINS4_25SM100_MMA_F8F6F4_2x1SM_SSEJSI_SI_fSF_SF_NS4_17integral_constantINS4_4UMMA5MajorELSQ_0EEESR_NSO_INSP_7ScaleInELSS_0EEEST_EEEEEENS4_6LayoutINS5_IJSC_SC_SC_EEENS5_IJNSA_ILi0EEESY_SY_EEEEENS5_IJNS4_10UnderscoreES11_S11_EEEEENS4_18SM100_TMA_2SM_LOADENS4_14ComposedLayoutINS4_7SwizzleILi2ELi4ELi3EEENS4_18smem_ptr_flag_bitsILi8EEENSW_INS5_IJNSA_ILi8EEESG_EEENS5_IJSG_SC_EEEEEEEvNS4_8identityES14_S1E_vS1F_EENS_8epilogue10collective18CollectiveEpilogueINS1H_23Sm100TmaWarpSpecializedILi4ELi2ELi64ELb0ELb0EEEJNS5_IJNSA_ILi128EEESF_SG_EEENS5_IJNSW_IS1M_SC_EENSW_ISG_SC_EEEEESI_SJ_SI_SJ_NS1H_6fusion15FusionCallbacksIS1L_NS1R_13LinCombEltActINS1H_6thread7SigmoidESI_fSI_fLNS_15FloatRoundStyleE2EEES1N_S1Q_JEEENS4_5SM1004TMEM4LOAD26SM100_TMEM_LOAD_32dp32b64xENS4_13SM90_TMA_LOADES1E_NS4_39AutoVectorizingCopyWithAssumedAlignmentILi128EEENS4_14SM90_TMA_STOREES1E_S25_S25_EEEvvEEEEvNT_6ParamsE)
        .other          _ZN7cutlass13device_kernelINS_4gemm6kernel13GemmUniversalIN4cute5tupleIJiiiiEEENS1_10collective13CollectiveMmaINS1_35MainloopSm100TmaUmmaWarpSpecializedILi11ELi2ELi2ENS5_IJNS4_1CILi2EEENSA_ILi1EEESC_EEEEENS5_IJNSA_ILi256EEESF_NSA_ILi64EEEEEENS_12float_e4m3_tENS5_IJlSC_lEEESI_SJ_NS4_8TiledMMAINS4_8MMA_AtomIJNS4_10MMA_TraitsINS4_25SM100_MMA_F8F6F4_2x1SM_SSEJSI_SI_fSF_SF_NS4_17integral_constantINS4_4UMMA5MajorELSQ_0EEESR_NSO_INSP_7ScaleInELSS_0EEEST_EEEEEENS4_6LayoutINS5_IJSC_SC_SC_EEENS5_IJNSA_ILi0EEESY_SY_EEEEENS5_IJNS4_10UnderscoreES11_S11_EEEEENS4_18SM100_TMA_2SM_LOADENS4_14ComposedLayoutINS4_7SwizzleILi2ELi4ELi3EEENS4_18smem_ptr_flag_bitsILi8EEENSW_INS5_IJNSA_ILi8EEESG_EEENS5_IJSG_SC_EEEEEEEvNS4_8identityES14_S1E_vS1F_EENS_8epilogue10collective18CollectiveEpilogueINS1H_23Sm100TmaWarpSpecializedILi4ELi2ELi64ELb0ELb0EEEJNS5_IJNSA_ILi128EEESF_SG_EEENS5_IJNSW_IS1M_SC_EENSW_ISG_SC_EEEEESI_SJ_SI_SJ_NS1H_6fusion15FusionCallbacksIS1L_NS1R_13LinCombEltActINS1H_6thread7SigmoidESI_fSI_fLNS_15FloatRoundStyleE2EEES1N_S1Q_JEEENS4_5SM1004TMEM4LOAD26SM100_TMEM_LOAD_32dp32b64xENS4_13SM90_TMA_LOADES1E_NS4_39AutoVectorizingCopyWithAssumedAlignmentILi128EEENS4_14SM90_TMA_STOREES1E_S25_S25_EEEvvEEEEvNT_6ParamsE,@"STO_CUDA_ENTRY STV_DEFAULT"
_ZN7cutlass13device_kernelINS_4gemm6kernel13GemmUniversalIN4cute5tupleIJiiiiEEENS1_10collective13CollectiveMmaINS1_35MainloopSm100TmaUmmaWarpSpecializedILi11ELi2ELi2ENS5_IJNS4_1CILi2EEENSA_ILi1EEESC_EEEEENS5_IJNSA_ILi256EEESF_NSA_ILi64EEEEEENS_12float_e4m3_tENS5_IJlSC_lEEESI_SJ_NS4_8TiledMMAINS4_8MMA_AtomIJNS4_10MMA_TraitsINS4_25SM100_MMA_F8F6F4_2x1SM_SSEJSI_SI_fSF_SF_NS4_17integral_constantINS4_4UMMA5MajorELSQ_0EEESR_NSO_INSP_7ScaleInELSS_0EEEST_EEEEEENS4_6LayoutINS5_IJSC_SC_SC_EEENS5_IJNSA_ILi0EEESY_SY_EEEEENS5_IJNS4_10UnderscoreES11_S11_EEEEENS4_18SM100_TMA_2SM_LOADENS4_14ComposedLayoutINS4_7SwizzleILi2ELi4ELi3EEENS4_18smem_ptr_flag_bitsILi8EEENSW_INS5_IJNSA_ILi8EEESG_EEENS5_IJSG_SC_EEEEEEEvNS4_8identityES14_S1E_vS1F_EENS_8epilogue10collective18CollectiveEpilogueINS1H_23Sm100TmaWarpSpecializedILi4ELi2ELi64ELb0ELb0EEEJNS5_IJNSA_ILi128EEESF_SG_EEENS5_IJNSW_IS1M_SC_EENSW_ISG_SC_EEEEESI_SJ_SI_SJ_NS1H_6fusion15FusionCallbacksIS1L_NS1R_13LinCombEltActINS1H_6thread7SigmoidESI_fSI_fLNS_15FloatRoundStyleE2EEES1N_S1Q_JEEENS4_5SM1004TMEM4LOAD26SM100_TMEM_LOAD_32dp32b64xENS4_13SM90_TMA_LOADES1E_NS4_39AutoVectorizingCopyWithAssumedAlignmentILi128EEENS4_14SM90_TMA_STOREES1E_S25_S25_EEEvvEEEEvNT_6ParamsE:
[----:B------:R-:W1:Y:S01]  /*0000*/  LDC R1, c[0x0][0x37c] ;  /* 0x0000df00ff017b82 */ /* 0x000e620000000800 */
[----:B------:R-:W2:Y:S01]  /*0010*/  S2R R200, SR_TID.X ;  /* 0x0000000000c87919 */ /* 0x000ea20000002100 */
[----:B------:R-:W3:Y:S06]  /*0020*/  LDCU.64 UR8, c[0x0][0x890] ;  /* 0x00011200ff0877ac */ /* 0x000eec0008000a00 */
[----:B------:R-:W4:Y:S01]  /*0030*/  S2UR UR37, SR_CgaCtaId ;  /* 0x00000000002579c3 */ /* 0x000f220000008800 */
[----:B------:R-:W-:Y:S02]  /*0040*/  PRMT R182, RZ, 0x7610, R182 ;  /* 0x00007610ffb67816 */ /* 0x000fe400000000b6 */
[----:B------:R-:W-:Y:S01]  /*0050*/  ELECT P0, URZ, PT ;  /* 0x0000000000ff782f */ /* 0x000fe20003800000 */
[----:B------:R-:W1:Y:S01]  /*0060*/  LDCU.64 UR38, c[0x0][0x358] ;  /* 0x00006b00ff2677ac */ /* 0x000e620008000a00 */
[----:B---3--:R-:W-:-:S04]  /*0070*/  UISETP.NE.U32.AND UP2, UPT, UR8, URZ, UPT ;  /* 0x000000ff0800728c */ /* 0x008fc8000bf45070 */
[----:B------:R-:W-:Y:S02]  /*0080*/  UISETP.NE.AND.EX UP2, UPT, UR9, URZ, UPT, UP2 ;  /* 0x000000ff0900728c */ /* 0x000fe4000bf45320 */
[----:B----4-:R-:W-:Y:S02]  /*0090*/  ULOP3.LUT UR5, UR37, 0x1, URZ, 0xc0, !UPT ;  /* 0x0000000125057892 */ /* 0x010fe4000f8ec0ff */
[----:B------:R-:W-:Y:S01]  /*00a0*/  ULOP3.LUT UR4, UR37, 0x1, URZ, 0x3c, !UPT ;  /* 0x0000000125047892 */ /* 0x000fe2000f8e3cff */
[----:B--2---:R-:W-:-:S05]  /*00b0*/  SHF.R.U32.HI R204, RZ, 0x5, R200 ;  /* 0x00000005ffcc7819 */ /* 0x004fca00000116c8 */
[----:B------:R-:W2:Y:S02]  /*00c0*/  SHFL.IDX PT, R0, R204, RZ, 0x1f ;  /* 0x00001fffcc007589 */ /* 0x000ea400000e0000 */
[----:B--2---:R-:W-:Y:S01]  /*00d0*/  R2UR UR10, R0 ;  /* 0x00000000000a72ca */ /* 0x004fe200000e0000 */
[----:B-1----:R-:W-:Y:S05]  /*00e0*/  BRA.U UP2, `(.L_x_0) ;  /* 0x00000001022c7547 */ /* 0x002fea000b800000 */
[----:B------:R-:W1:Y:S02]  /*00f0*/  LDCU.64 UR6, c[0x0][0x888] ;  /* 0x00011100ff0677ac */ /* 0x000e640008000a00 */
[----:B-1----:R-:W-:-:S04]  /*0100*/  UISETP.NE.U32.AND UP0, UPT, UR6, URZ, UPT ;  /* 0x000000ff0600728c */ /* 0x002fc8000bf05070 */
[----:B------:R-:W-:-:S09]  /*0110*/  UISETP.NE.AND.EX UP0, UPT, UR7, URZ, UPT, UP0 ;  /* 0x000000ff0700728c */ /* 0x000fd2000bf05300 */
[----:B------:R-:W-:Y:S05]  /*0120*/  BRA.U !UP0, `(.L_x_1) ;  /* 0x0000000108107547 */ /* 0x000fea000b800000 */
[----:B------:R-:W1:Y:S02]  /*0130*/  LDC.64 R2, c[0x0][0x888] ;  /* 0x00022200ff027b82 */ /* 0x000e640000000a00 */
[----:B-1----:R1:W5:Y:S01]  /*0140*/  LDG.E R127, desc[UR38][R2.64] ;  /* 0x00000026027f7981 */ /* 0x002362000c1e1900 */
[----:B------:R-:W-:Y:S01]  /*0150*/  HFMA2 R182, -RZ, RZ, 0, 5.9604644775390625e-08 ;  /* 0x00000001ffb67431 */ /* 0x000fe200000001ff */
[----:B------:R-:W-:Y:S05]  /*0160*/  BRA `(.L_x_0) ;  /* 0x00000000000c7947 */ /* 0x000fea0003800000 */
.L_x_1:
[----:B------:R-:W1:Y:S01]  /*0170*/  LDCU UR6, c[0x0][0x880] ;  /* 0x00011000ff0677ac */ /* 0x000e620008000800 */
[----:B------:R-:W-:Y:S01]  /*0180*/  HFMA2 R182, -RZ, RZ, 0, 5.9604644775390625e-08 ;  /* 0x00000001ffb67431 */ /* 0x000fe200000001ff */
[----:B-1----:R-:W-:-:S07]  /*0190*/  MOV R127, UR6 ;  /* 0x00000006007f7c02 */ /* 0x002fce0008000f00 */
.L_x_0:
[----:B------:R-:W2:Y:S02]  /*01a0*/  LDCU.64 UR6, c[0x0][0x8b0] ;  /* 0x00011600ff0677ac */ /* 0x000ea40008000a00 */
[----:B--2---:R-:W-:-:S04]  /*01b0*/  UISETP.NE.U32.AND UP0, UPT, UR6, URZ, UPT ;  /* 0x000000ff0600728c */ /* 0x004fc8000bf05070 */
[----:B------:R-:W-:-:S09]  /*01c0*/  UISETP.NE.AND.EX UP0, UPT, UR7, URZ, UPT, UP0 ;  /* 0x000000ff0700728c */ /* 0x000fd2000bf05300 */
[----:B------:R-:W-:Y:S05]  /*01d0*/  BRA.U UP0, `(.L_x_2) ;  /* 0x0000000100247547 */ /* 0x000fea000b800000 */
[----:B------:R-:W2:Y:S02]  /*01e0*/  LDCU.64 UR6, c[0x0][0x8a8] ;  /* 0x00011500ff0677ac */ /* 0x000ea40008000a00 */
[----:B--2---:R-:W-:-:S04]  /*01f0*/  UISETP.NE.U32.AND UP0, UPT, UR6, URZ, UPT ;  /* 0x000000ff0600728c */ /* 0x004fc8000bf05070 */
[----:B------:R-:W-:-:S09]  /*0200*/  UISETP.NE.AND.EX UP0, UPT, UR7, URZ, UPT, UP0 ;  /* 0x000000ff0700728c */ /* 0x000fd2000bf05300 */
[----:B------:R-:W-:Y:S05]  /*0210*/  BRA.U !UP0, `(.L_x_3) ;  /* 0x00000001080c7547 */ /* 0x000fea000b800000 */
[----:B-1----:R-:W1:Y:S02]  /*0220*/  LDC.64 R2, c[0x0][0x8a8] ;  /* 0x00022a00ff027b82 */ /* 0x002e640000000a00 */
[----:B-1----:R2:W5:Y:S01]  /*0230*/  LDG.E R75, desc[UR38][R2.64] ;  /* 0x00000026024b7981 */ /* 0x002562000c1e1900 */
[----:B------:R-:W-:Y:S05]  /*0240*/  BRA `(.L_x_2) ;  /* 0x0000000000087947 */ /* 0x000fea0003800000 */
.L_x_3:
[----:B------:R-:W2:Y:S02]  /*0250*/  LDCU UR6, c[0x0][0x8a0] ;  /* 0x00011400ff0677ac */ /* 0x000ea40008000800 */
[----:B--2---:R-:W-:Y:S02]  /*0260*/  MOV R75, UR6 ;  /* 0x00000006004b7c02 */ /* 0x004fe40008000f00 */
.L_x_2:
[----:B------:R-:W-:Y:S01]  /*0270*/  IMAD.U32 R0, RZ, RZ, UR10 ;  /* 0x0000000aff007e24 */ /* 0x000fe2000f8e00ff */
[----:B------:R-:W-:Y:S04]  /*0280*/  BSSY.RECONVERGENT B0, `(.L_x_4) ;  /* 0x000000c000007945 */ /* 0x000fe80003800200 */
[C---:B------:R-:W-:Y:S02]  /*0290*/  ISETP.NE.OR P2, PT, R0.reuse, 0x1, !P0 ;  /* 0x000000010000780c */ /* 0x040fe40004745670 */
[----:B------:R-:W-:-:S11]  /*02a0*/  ISETP.NE.OR P1, PT, R0, 0x3, !P0 ;  /* 0x000000030000780c */ /* 0x000fd60004725670 */
[----:B------:R-:W-:Y:S05]  /*02b0*/  @P2 BRA `(.L_x_5) ;  /* 0x0000000000202947 */ /* 0x000fea0003800000 */
[----:B------:R-:W3:Y:S02]  /*02c0*/  LDCU.64 UR6, c[0x0][0x348] ;  /* 0x00006900ff0677ac */ /* 0x000ee40008000a00 */
[----:B---3--:R-:W-:Y:S02]  /*02d0*/  UIADD3 UR12, UP1, UPT, UR6, 0x80, URZ ;  /* 0x00000080060c7890 */ /* 0x008fe4000ff3e0ff */
[----:B------:R-:W-:Y:S02]  /*02e0*/  UIADD3 UR6, UP0, UPT, UR6, 0x180, URZ ;  /* 0x0000018006067890 */ /* 0x000fe4000ff1e0ff */
[----:B------:R-:W-:Y:S02]  /*02f0*/  UIADD3.X UR13, UPT, UPT, URZ, UR7, URZ, UP1, !UPT ;  /* 0x00000007ff0d7290 */ /* 0x000fe40008ffe4ff */
[----:B------:R-:W-:-:S07]  /*0300*/  UIADD3.X UR7, UPT, UPT, URZ, UR7, URZ, UP0, !UPT ;  /* 0x00000007ff077290 */ /* 0x000fce00087fe4ff */
[----:B------:R3:W-:Y:S02]  /*0310*/  UTMACCTL.PF [UR12] ;  /* 0x000000000c0079b9 */ /* 0x0007e40008040000 */
[----:B------:R3:W-:Y:S02]  /*0320*/  UTMACCTL.PF [UR6] ;  /* 0x00000000060079b9 */ /* 0x0007e40008040000 */
[----:B---3--:R-:W-:Y:S01]  /*0330*/  NOP ;  /* 0x0000000000007918 */ /* 0x008fe20000000000 */
.L_x_5:
[----:B------:R-:W-:Y:S05]  /*0340*/  BSYNC.RECONVERGENT B0 ;  /* 0x0000000000007941 */ /* 0x000fea0003800200 */
.L_x_4:
[----:B------:R-:W-:Y:S04]  /*0350*/  BSSY.RECONVERGENT B0, `(.L_x_6) ;  /* 0x000000a000007945 */ /* 0x000fe80003800200 */
        /* <DEDUP_REMOVED lines=9> */
.L_x_7:
[----:B------:R-:W-:Y:S05]  /*03f0*/  BSYNC.RECONVERGENT B0 ;  /* 0x0000000000007941 */ /* 0x000fea0003800200 */
.L_x_6:
[----:B------:R-:W3:Y:S01]  /*0400*/  LDCU.64 UR6, c[0x0][0x888] ;  /* 0x00011100ff0677ac */ /* 0x000ee20008000a00 */
[----:B------:R-:W-:Y:S02]  /*0410*/  UISETP.EQ.U32.AND UP1, UPT, UR8, URZ, UPT ;  /* 0x000000ff0800728c */ /* 0x000fe4000bf22070 */
[----:B------:R-:W-:Y:S02]  /*0420*/  UPLOP3.LUT UP5, UPT, UPT, UPT, UPT, 0x40, 0x4 ;  /* 0x000000000004789c */ /* 0x000fe40003fae870 */
[----:B---3--:R-:W-:-:S04]  /*0430*/  UISETP.NE.U32.AND UP0, UPT, UR6, URZ, UPT ;  /* 0x000000ff0600728c */ /* 0x008fc8000bf05070 */
[----:B------:R-:W-:-:S04]  /*0440*/  UISETP.NE.AND.EX UP0, UPT, UR7, URZ, UPT, UP0 ;  /* 0x000000ff0700728c */ /* 0x000fc8000bf05300 */
[----:B------:R-:W-:-:S04]  /*0450*/  UISETP.EQ.OR.EX UP3, UPT, UR9, URZ, !UP0, UP1 ;  /* 0x000000ff0900728c */ /* 0x000fc8000c762710 */
[----:B------:R-:W-:-:S05]  /*0460*/  UP2UR UR44, UPR, URZ, 0x8 ;  /* 0x00000008ff2c7883 */ /* 0x000fca0008000000 */
[----:B------:R-:W-:Y:S07]  /*0470*/  BRA.U !UP3, `(.L_x_8) ;  /* 0x000000010b147547 */ /* 0x000fee000b800000 */
[----:B------:R-:W-:Y:S01]  /*0480*/  PLOP3.LUT P2, PT, PT, PT, UP2, 0x80, 0x8 ;  /* 0x000000000008781c */ /* 0x000fe20003f4f028 */
[----:B------:R-:W-:-:S12]  /*0490*/  UPLOP3.LUT UP5, UPT, UPT, UPT, UP0, 0x40, 0x4 ;  /* 0x000000000004789c */ /* 0x000fd80003fae800 */
[----:B-----5:R-:W-:-:S13]  /*04a0*/  @!P2 FSETP.EQ.AND P1, PT, R127, RZ, PT ;  /* 0x000000ff7f00a20b */ /* 0x020fda0003f22000 */
[----:B------:R-:W-:Y:S01]  /*04b0*/  @!P2 VOTEU.ANY UP1, P1 ;  /* 0x0000000000ffa886 */ /* 0x000fe20000820100 */
[----:B------:R-:W-:-:S11]  /*04c0*/  @!UP2 UPLOP3.LUT UP5, UPT, UPT, UPT, UP1, 0x80, 0x8 ;  /* 0x000000000008a89c */ /* 0x000fd60003faf010 */
.L_x_8:
[----:B------:R-:W3:Y:S01]  /*04d0*/  SHFL.IDX PT, R0, R204, RZ, 0x1f ;  /* 0x00001fffcc007589 */ /* 0x000ee200000e0000 */
[----:B------:R-:W-:-:S04]  /*04e0*/  UISETP.NE.AND UP1, UPT, UR10, 0x2, UPT ;  /* 0x000000020a00788c */ /* 0x000fc8000bf25270 */
[----:B------:R-:W-:Y:S02]  /*04f0*/  UISETP.EQ.AND UP2, UPT, UR5, URZ, !UP1 ;  /* 0x000000ff0500728c */ /* 0x000fe4000cf42270 */
[----:B------:R-:W-:-:S04]  /*0500*/  USEL UR6, URZ, 0x1, UP1 ;  /* 0x00000001ff067887 */ /* 0x000fc80008800000 */
[----:B------:R-:W-:Y:S02]  /*0510*/  PLOP3.LUT P5, PT, P0, PT, UP2, 0x80, 0x8 ;  /* 0x000000000008781c */ /* 0x000fe400007af028 */
[----:B---3--:R-:W-:-:S13]  /*0520*/  ISETP.NE.AND P1, PT, R0, RZ, PT ;  /* 0x000000ff0000720c */ /* 0x008fda0003f25270 */
[----:B------:R-:W-:Y:S05]  /*0530*/  @P1 BRA `(.L_x_9) ;  /* 0x0000000000881947 */ /* 0x000fea0003800000 */
[----:B------:R-:W-:Y:S01]  /*0540*/  ELECT P1, URZ, PT ;  /* 0x0000000000ff782f */ /* 0x000fe20003820000 */
[----:B------:R-:W-:-:S12]  /*0550*/  BSSY.RECONVERGENT B0, `(.L_x_9) ;  /* 0x0000020000007945 */ /* 0x000fd80003800200 */
[----:B------:R-:W-:Y:S05]  /*0560*/  @!P1 BRA `(.L_x_10) ;  /* 0x0000000000789947 */ /* 0x000fea0003800000 */
[----:B------:R-:W-:Y:S01]  /*0570*/  UMOV UR8, 0x400 ;  /* 0x0000040000087882 */ /* 0x000fe20000000000 */
[----:B------:R-:W-:Y:S01]  /*0580*/  UMOV UR7, 0x1 ;  /* 0x0000000100077882 */ /* 0x000fe20000000000 */
[----:B------:R-:W-:Y:S02]  /*0590*/  ULEA UR8, UR37, UR8, 0x18 ;  /* 0x0000000825087291 */ /* 0x000fe4000f8ec0ff */
[----:B------:R-:W-:-:S04]  /*05a0*/  UIADD3 UR12, UPT, UPT, -UR7, 0x100000, URZ ;  /* 0x00100000070c7890 */ /* 0x000fc8000fffe1ff */
[----:B------:R-:W-:Y:S02]  /*05b0*/  USHF.L.U32 UR13, UR12, 0xb, URZ ;  /* 0x0000000b0c0d7899 */ /* 0x000fe400080006ff */
[----:B------:R-:W-:Y:S01]  /*05c0*/  USHF.L.U32 UR12, UR12, 0x1, URZ ;  /* 0x000000010c0c7899 */ /* 0x000fe200080006ff */
[----:B------:R-:W3:Y:S11]  /*05d0*/  FENCE.VIEW.ASYNC.S ;  /* 0x00000000000073c6 */ /* 0x000ef60000000000 */
[----:B---3--:R3:W4:Y:S01]  /*05e0*/  SYNCS.EXCH.64 URZ, [UR8], UR12 ;  /* 0x0000000c08ff75b2 */ /* 0x0087220008000100 */
[----:B------:R3:W1:Y:S01]  /*05f0*/  SYNCS.EXCH.64 URZ, [UR8+0x58], UR12 ;  /* 0x0000580c08ff75b2 */ /* 0x0006620008000100 */
        /* <DEDUP_REMOVED lines=19> */
[----:B------:R3:W1:Y:S02]  /*0730*/  SYNCS.EXCH.64 URZ, [UR8+0xa8], UR12 ;  /* 0x0000a80c08ff75b2 */ /* 0x0006640008000100 */
[----:B---3--:R-:W-:Y:S01]  /*0740*/  NOP ;  /* 0x0000000000007918 */ /* 0x008fe20000000000 */
.L_x_10:
[----:B------:R-:W-:Y:S05]  /*0750*/  BSYNC.RECONVERGENT B0 ;  /* 0x0000000000007941 */ /* 0x000fea0003800200 */
.L_x_9:
[----:B------:R-:W3:Y:S01]  /*0760*/  SHFL.IDX PT, R0, R204, RZ, 0x1f ;  /* 0x00001fffcc007589 */ /* 0x000ee200000e0000 */
[----:B------:R-:W-:Y:S01]  /*0770*/  NOP ;  /* 0x0000000000007918 */ /* 0x000fe20000000000 */
[----:B---3--:R-:W-:-:S13]  /*0780*/  ISETP.NE.AND P1, PT, R0, 0x1, PT ;  /* 0x000000010000780c */ /* 0x008fda0003f25270 */
[----:B------:R-:W-:Y:S05]  /*0790*/  @P1 BRA `(.L_x_11) ;  /* 0x0000000000541947 */ /* 0x000fea0003800000 */
[----:B------:R-:W-:Y:S01]  /*07a0*/  UMOV UR9, 0x400 ;  /* 0x0000040000097882 */ /* 0x000fe20000000000 */
[----:B------:R-:W-:Y:S01]  /*07b0*/  UMOV UR8, 0x20 ;  /* 0x0000002000087882 */ /* 0x000fe20000000000 */
[----:B------:R-:W-:Y:S01]  /*07c0*/  UMOV UR7, 0x80 ;  /* 0x0000008000077882 */ /* 0x000fe20000000000 */
[----:B------:R-:W-:Y:S02]  /*07d0*/  ULEA UR9, UR37, UR9, 0x18 ;  /* 0x0000000925097291 */ /* 0x000fe4000f8ec0ff */
[----:B------:R-:W-:-:S04]  /*07e0*/  UIADD3 UR12, UPT, UPT, -UR8, 0x100000, URZ ;  /* 0x00100000080c7890 */ /* 0x000fc8000fffe1ff */
[----:B------:R-:W-:Y:S02]  /*07f0*/  USHF.L.U32 UR13, UR12, 0xb, URZ ;  /* 0x0000000b0c0d7899 */ /* 0x000fe400080006ff */
[----:B------:R-:W-:Y:S02]  /*0800*/  USHF.L.U32 UR12, UR12, 0x1, URZ ;  /* 0x000000010c0c7899 */ /* 0x000fe400080006ff */
[----:B------:R-:W-:-:S04]  /*0810*/  UIADD3 UR14, UPT, UPT, -UR7, 0x100000, URZ ;  /* 0x00100000070e7890 */ /* 0x000fc8000fffe1ff */
[----:B------:R-:W-:Y:S02]  /*0820*/  USHF.L.U32 UR15, UR14, 0xb, URZ ;  /* 0x0000000b0e0f7899 */ /* 0x000fe400080006ff */
[----:B------:R-:W-:Y:S01]  /*0830*/  USHF.L.U32 UR14, UR14, 0x1, URZ ;  /* 0x000000010e0e7899 */ /* 0x000fe200080006ff */
[----:B------:R-:W-:Y:S01]  /*0840*/  ELECT P1, URZ, PT ;  /* 0x0000000000ff782f */ /* 0x000fe20003820000 */
[----:B------:R-:W3:Y:S02]  /*0850*/  FENCE.VIEW.ASYNC.S ;  /* 0x00000000000073c6 */ /* 0x000ee40000000000 */
[----:B---3--:R3:W1:Y:S08]  /*0860*/  SYNCS.EXCH.64 URZ, [UR9+0xb0], UR12 ;  /* 0x0000b00c09ff75b2 */ /* 0x0086700008000100 */
[----:B------:R3:W1:Y:S01]  /*0870*/  SYNCS.EXCH.64 URZ, [UR9+0xd0], UR14 ;  /* 0x0000d00e09ff75b2 */ /* 0x0006620008000100 */
[----:B------:R3:W1:Y:S01]  /*0880*/  SYNCS.EXCH.64 URZ, [UR9+0xb8], UR12 ;  /* 0x0000b80c09ff75b2 */ /* 0x0006620008000100 */
[----:B------:R3:W1:Y:S01]  /*0890*/  SYNCS.EXCH.64 URZ, [UR9+0xd8], UR14 ;  /* 0x0000d80e09ff75b2 */ /* 0x0006620008000100 */
[----:B------:R3:W1:Y:S01]  /*08a0*/  SYNCS.EXCH.64 URZ, [UR9+0xc0], UR12 ;  /* 0x0000c00c09ff75b2 */ /* 0x0006620008000100 */
[----:B------:R3:W1:Y:S01]  /*08b0*/  SYNCS.EXCH.64 URZ, [UR9+0xe0], UR14 ;  /* 0x0000e00e09ff75b2 */ /* 0x0006620008000100 */
[----:B------:R3:W1:Y:S01]  /*08c0*/  SYNCS.EXCH.64 URZ, [UR9+0xc8], UR12 ;  /* 0x0000c80c09ff75b2 */ /* 0x0006620008000100 */
[----:B------:R3:W1:Y:S01]  /*08d0*/  SYNCS.EXCH.64 URZ, [UR9+0xe8], UR14 ;  /* 0x0000e80e09ff75b2 */ /* 0x0006620008000100 */
[----:B------:R-:W-:Y:S01]  /*08e0*/  NOP ;  /* 0x0000000000007918 */ /* 0x000fe20000000000 */
.L_x_11:
[----:B------:R-:W2:Y:S01]  /*08f0*/  SHFL.IDX PT, R0, R204, RZ, 0x1f ;  /* 0x00001fffcc007589 */ /* 0x000ea200000e0000 */
[----:B------:R-:W-:Y:S01]  /*0900*/  NOP ;  /* 0x0000000000007918 */ /* 0x000fe20000000000 */
[----:B--2---:R-:W-:-:S13]  /*0910*/  ISETP.NE.AND P1, PT, R0, 0x3, PT ;  /* 0x000000030000780c */ /* 0x004fda0003f25270 */
[----:B------:R-:W-:Y:S05]  /*0920*/  @P1 BRA `(.L_x_12) ;  /* 0x00000000002c1947 */ /* 0x000fea0003800000 */
[----:B------:R-:W-:Y:S01]  /*0930*/  UMOV UR8, 0x400 ;  /* 0x0000040000087882 */ /* 0x000fe20000000000 */
[----:B------:R-:W-:Y:S01]  /*0940*/  UMOV UR7, 0x20 ;  /* 0x0000002000077882 */ /* 0x000fe20000000000 */
[----:B------:R-:W-:Y:S02]  /*0950*/  ULEA UR8, UR37, UR8, 0x18 ;  /* 0x0000000825087291 */ /* 0x000fe4000f8ec0ff */
[----:B---3--:R-:W-:-:S04]  /*0960*/  UIADD3 UR12, UPT, UPT, -UR7, 0x100000, URZ ;  /* 0x00100000070c7890 */ /* 0x008fc8000fffe1ff */
[----:B------:R-:W-:Y:S02]  /*0970*/  USHF.L.U32 UR13, UR12, 0xb, URZ ;  /* 0x0000000b0c0d7899 */ /* 0x000fe400080006ff */
[----:B------:R-:W-:Y:S01]  /*0980*/  USHF.L.U32 UR12, UR12, 0x1, URZ ;  /* 0x000000010c0c7899 */ /* 0x000fe200080006ff */
[----:B------:R-:W-:Y:S01]  /*0990*/  ELECT P1, URZ, PT ;  /* 0x0000000000ff782f */ /* 0x000fe20003820000 */
[----:B------:R-:W2:Y:S10]  /*09a0*/  FENCE.VIEW.ASYNC.S ;  /* 0x00000000000073c6 */ /* 0x000eb40000000000 */
[----:B--2---:R2:W3:Y:S01]  /*09b0*/  SYNCS.EXCH.64 URZ, [UR8+0xf0], UR12 ;  /* 0x0000f00c08ff75b2 */ /* 0x0044e20008000100 */
[----:B------:R2:W1:Y:S01]  /*09c0*/  SYNCS.EXCH.64 URZ, [UR8+0xf8], UR12 ;  /* 0x0000f80c08ff75b2 */ /* 0x0004620008000100 */
[----:B------:R-:W-:Y:S01]  /*09d0*/  NOP ;  /* 0x0000000000007918 */ /* 0x000fe20000000000 */
.L_x_12:
[----:B------:R-:W4:Y:S01]  /*09e0*/  SHFL.IDX PT, R0, R204, RZ, 0x1f ;  /* 0x00001fffcc007589 */ /* 0x000f2200000e0000 */
[----:B------:R-:W-:Y:S01]  /*09f0*/  NOP ;  /* 0x0000000000007918 */ /* 0x000fe20000000000 */
[----:B----4-:R-:W-:-:S13]  /*0a00*/  ISETP.NE.AND P1, PT, R0, 0x4, PT ;  /* 0x000000040000780c */ /* 0x010fda0003f25270 */
[----:B------:R-:W-:Y:S05]  /*0a10*/  @P1 BRA `(.L_x_13) ;  /* 0x0000000000481947 */ /* 0x000fea0003800000 */
[----:B---3--:R-:W-:Y:S01]  /*0a20*/  UMOV UR9, 0x1a0 ;  /* 0x000001a000097882 */ /* 0x008fe20000000000 */
[----:B--2---:R-:W-:Y:S01]  /*0a30*/  UMOV UR8, 0x400 ;  /* 0x0000040000087882 */ /* 0x004fe20000000000 */
[----:B------:R-:W-:Y:S01]  /*0a40*/  USEL UR9, UR9, 0x1e0, UP5 ;  /* 0x000001e009097887 */ /* 0x000fe2000a800000 */
        /* <DEDUP_REMOVED lines=9> */
[----:B------:R-:W2:Y:S02]  /*0ae0*/  FENCE.VIEW.ASYNC.S ;  /* 0x00000000000073c6 */ /* 0x000ea40000000000 */
[----:B--2---:R4:W2:Y:S08]  /*0af0*/  SYNCS.EXCH.64 URZ, [UR8+0x100], UR12 ;  /* 0x0001000c08ff75b2 */ /* 0x0048b00008000100 */
[----:B------:R4:W3:Y:S01]  /*0b00*/  SYNCS.EXCH.64 URZ, [UR8+0x110], UR14 ;  /* 0x0001100e08ff75b2 */ /* 0x0008e20008000100 */
[----:B------:R4:W1:Y:S01]  /*0b10*/  SYNCS.EXCH.64 URZ, [UR8+0x108], UR12 ;  /* 0x0001080c08ff75b2 */ /* 0x0008620008000100 */
[----:B------:R4:W1:Y:S02]  /*0b20*/  SYNCS.EXCH.64 URZ, [UR8+0x118], UR14 ;  /* 0x0001180e08ff75b2 */ /* 0x0008640008000100 */
[----:B----4-:R-:W-:Y:S01]  /*0b30*/  NOP ;  /* 0x0000000000007918 */ /* 0x010fe20000000000 */
.L_x_13:
[----:B------:R-:W4:Y:S01]  /*0b40*/  SHFL.IDX PT, R0, R204, RZ, 0x1f ;  /* 0x00001fffcc007589 */ /* 0x000f2200000e0000 */
[----:B------:R-:W-:Y:S01]  /*0b50*/  NOP ;  /* 0x0000000000007918 */ /* 0x000fe20000000000 */
[----:B----4-:R-:W-:-:S13]  /*0b60*/  ISETP.NE.AND P1, PT, R0, 0x5, PT ;  /* 0x000000050000780c */ /* 0x010fda0003f25270 */
[----:B------:R-:W-:Y:S05]  /*0b70*/  @P1 BRA `(.L_x_14) ;  /* 0x0000000000441947 */ /* 0x000fea0003800000 */
[----:B---3--:R-:W-:Y:S01]  /*0b80*/  UMOV UR9, 0x400 ;  /* 0x0000040000097882 */ /* 0x008fe20000000000 */
[----:B--2---:R-:W-:Y:S01]  /*0b90*/  UMOV UR8, 0x1 ;  /* 0x0000000100087882 */ /* 0x004fe20000000000 */
        /* <DEDUP_REMOVED lines=15> */
.L_x_14:
[----:B------:R-:W4:Y:S01]  /*0c90*/  SHFL.IDX PT, R0, R204, RZ, 0x1f ;  /* 0x00001fffcc007589 */ /* 0x000f2200000e0000 */
[----:B------:R-:W-:Y:S01]  /*0ca0*/  ISETP.NE.OR P0, PT, RZ, UR10, !P0 ;  /* 0x0000000aff007c0c */ /* 0x000fe2000c705670 */
[----:B------:R-:W-:Y:S01]  /*0cb0*/  NOP ;  /* 0x0000000000007918 */ /* 0x000fe20000000000 */
[----:B----4-:R-:W-:-:S13]  /*0cc0*/  ISETP.NE.AND P1, PT, R0, 0x3, PT ;  /* 0x000000030000780c */ /* 0x010fda0003f25270 */
[----:B------:R-:W-:Y:S05]  /*0cd0*/  @P1 BRA `(.L_x_15) ;  /* 0x0000000000341947 */ /* 0x000fea0003800000 */
[----:B--2---:R-:W-:Y:S01]  /*0ce0*/  UMOV UR8, 0x400 ;  /* 0x0000040000087882 */ /* 0x004fe20000000000 */
[----:B------:R-:W-:Y:S01]  /*0cf0*/  UMOV UR7, 0x20 ;  /* 0x0000002000077882 */ /* 0x000fe20000000000 */
[----:B------:R-:W-:Y:S02]  /*0d00*/  ULEA UR8, UR37, UR8, 0x18 ;  /* 0x0000000825087291 */ /* 0x000fe4000f8ec0ff */
[----:B---3--:R-:W-:-:S04]  /*0d10*/  UIADD3 UR12, UPT, UPT, -UR7, 0x100000, URZ ;  /* 0x00100000070c7890 */ /* 0x008fc8000fffe1ff */
[----:B------:R-:W-:Y:S02]  /*0d20*/  USHF.L.U32 UR13, UR12, 0xb, URZ ;  /* 0x0000000b0c0d7899 */ /* 0x000fe400080006ff */
[----:B------:R-:W-:Y:S01]  /*0d30*/  USHF.L.U32 UR12, UR12, 0x1, URZ ;  /* 0x000000010c0c7899 */ /* 0x000fe200080006ff */
[----:B------:R-:W-:Y:S01]  /*0d40*/  ELECT P1, URZ, PT ;  /* 0x0000000000ff782f */ /* 0x000fe20003820000 */
[----:B------:R-:W2:Y:S10]  /*0d50*/  FENCE.VIEW.ASYNC.S ;  /* 0x00000000000073c6 */ /* 0x000eb40000000000 */
[----:B--2---:R4:W2:Y:S01]  /*0d60*/  SYNCS.EXCH.64 URZ, [UR8+0x140], UR12 ;  /* 0x0001400c08ff75b2 */ /* 0x0048a20008000100 */
[----:B------:R4:W3:Y:S01]  /*0d70*/  SYNCS.EXCH.64 URZ, [UR8+0x150], UR12 ;  /* 0x0001500c08ff75b2 */ /* 0x0008e20008000100 */
[----:B------:R4:W1:Y:S01]  /*0d80*/  SYNCS.EXCH.64 URZ, [UR8+0x148], UR12 ;  /* 0x0001480c08ff75b2 */ /* 0x0008620008000100 */
[----:B------:R4:W1:Y:S02]  /*0d90*/  SYNCS.EXCH.64 URZ, [UR8+0x158], UR12 ;  /* 0x0001580c08ff75b2 */ /* 0x0008640008000100 */
[----:B----4-:R-:W-:Y:S01]  /*0da0*/  NOP ;  /* 0x0000000000007918 */ /* 0x010fe20000000000 */
.L_x_15:
[----:B------:R-:W-:Y:S01]  /*0db0*/  VOTEU.ALL UP1, P0 ;  /* 0x0000000000ff7886 */ /* 0x000fe20000020000 */
[----:B--2---:R-:W2:Y:S01]  /*0dc0*/  LDCU UR8, c[0x0][0x36c] ;  /* 0x00006d80ff0877ac */ /* 0x004ea20008000800 */
[----:B------:R-:W-:Y:S01]  /*0dd0*/  NOP ;  /* 0x0000000000007918 */ /* 0x000fe20000000000 */
[----:B------:R-:W-:Y:S01]  /*0de0*/  LOP3.LUT R10, R200, 0x1f, RZ, 0xc0, !PT ;  /* 0x0000001fc80a7812 */ /* 0x000fe200078ec0ff */
[----:B---3--:R-:W-:Y:S01]  /*0df0*/  UMOV UR12, 0x20 ;  /* 0x00000020000c7882 */ /* 0x008fe20000000000 */
[----:B------:R-:W-:Y:S01]  /*0e00*/  @!UP1 UMOV UR7, 0x400 ;  /* 0x0000040000079882 */ /* 0x000fe20000000000 */
[----:B------:R-:W-:-:S04]  /*0e10*/  @!UP1 UIADD3 UR12, UPT, UPT, -UR12, 0x100000, URZ ;  /* 0x001000000c0c9890 */ /* 0x000fc8000fffe1ff */
[----:B------:R-:W-:Y:S02]  /*0e20*/  @!UP1 USHF.L.U32 UR13, UR12, 0xb, URZ ;  /* 0x0000000b0c0d9899 */ /* 0x000fe400080006ff */
[----:B------:R-:W-:Y:S02]  /*0e30*/  @!UP1 USHF.L.U32 UR12, UR12, 0x1, URZ ;  /* 0x000000010c0c9899 */ /* 0x000fe400080006ff */
[----:B------:R-:W-:Y:S01]  /*0e40*/  @!UP1 ULEA UR7, UR37, UR7, 0x18 ;  /* 0x0000000725079291 */ /* 0x000fe2000f8ec0ff */
[----:B------:R-:W-:Y:S01]  /*0e50*/  VOTEU.ALL UP1, P0 ;  /* 0x0000000000ff7886 */ /* 0x000fe20000020000 */
[----:B------:R-:W-:Y:S01]  /*0e60*/  UISETP.NE.AND UP4, UPT, UR10, URZ, UPT ;  /* 0x000000ff0a00728c */ /* 0x000fe2000bf85270 */
[----:B------:R-:W3:Y:S09]  /*0e70*/  FENCE.VIEW.ASYNC.S ;  /* 0x00000000000073c6 */ /* 0x000ef20000000000 */
[----:B---3--:R3:W4:Y:S01]  /*0e80*/  @!UP1 SYNCS.EXCH.64 URZ, [UR7+0x160], UR12 ;  /* 0x0001600c07ff95b2 */ /* 0x0087220008000100 */
[----:B--2---:R-:W-:-:S09]  /*0e90*/  UISETP.EQ.U32.AND UP1, UPT, UR8, 0x1, UPT ;  /* 0x000000010800788c */ /* 0x004fd2000bf22070 */
[----:B------:R-:W-:Y:S05]  /*0ea0*/  BRA.U !UP1, `(.L_x_16) ;  /* 0x0000000109087547 */ /* 0x000fea000b800000 */
[----:B-1--4-:R-:W-:Y:S01]  /*0eb0*/  UCGABAR_ARV ;  /* 0x00000000000079c7 */ /* 0x012fe20008000000 */
[----:B------:R-:W-:Y:S05]  /*0ec0*/  BRA `(.L_x_17) ;  /* 0x0000000000047947 */ /* 0x000fea0003800000 */
.L_x_16:
[----:B-1--4-:R-:W-:Y:S01]  /*0ed0*/  NOP ;  /* 0x0000000000007918 */ /* 0x012fe20000000000 */
.L_x_17:
[----:B------:R-:W1:Y:S01]  /*0ee0*/  S2R R18, SR_CTAID.Y ;  /* 0x0000000000127919 */ /* 0x000e620000002600 */
[----:B------:R-:W-:-:S05]  /*0ef0*/  CS2R.32 R181, SR_CgaSize ;  /* 0x0000000000b57805 */ /* 0x000fca0000008a00 */
[----:B------:R-:W-:-:S05]  /*0f00*/  IMAD R181, R181, -0xa0, RZ ;  /* 0xffffff60b5b57824 */ /* 0x000fca00078e02ff */
[----:B---3--:R-:W-:-:S14]  /*0f10*/  R2UR UR7, R181 ;  /* 0x00000000b50772ca */ /* 0x008fdc00000e0000 */
[----:B------:R-:W2:Y:S01]  /*0f20*/  LDCU UR7, c[0x0][UR7+0x2b4] ;  /* 0x00005680070777ac */ /* 0x000ea20008000800 */
[----:B------:R-:W-:-:S05]  /*0f30*/  CS2R.32 R0, SR_CgaSize ;  /* 0x0000000000007805 */ /* 0x000fca0000008a00 */
[----:B------:R-:W-:-:S06]  /*0f40*/  IMAD R0, R0, -0xa0, RZ ;  /* 0xffffff6000007824 */ /* 0x000fcc00078e02ff */
[----:B------:R-:W3:Y:S01]  /*0f50*/  LDC R0, c[0x0][R0+0x2a4] ;  /* 0x0000a90000007b82 */ /* 0x000ee20000000800 */
[----:B------:R-:W-:Y:S01]  /*0f60*/  PRMT R8, RZ, 0x7610, R8 ;  /* 0x00007610ff087816 */ /* 0x000fe20000000008 */
[----:B------:R-:W4:Y:S01]  /*0f70*/  S2R R11, SR_CTAID.X ;  /* 0x00000000000b7919 */ /* 0x000f220000002500 */
[----:B------:R-:W-:-:S05]  /*0f80*/  CS2R.32 R181, SR_CgaSize ;  /* 0x0000000000b57805 */ /* 0x000fca0000008a00 */
[----:B------:R-:W-:-:S05]  /*0f90*/  IMAD R181, R181, -0xa0, RZ ;  /* 0xffffff60b5b57824 */ /* 0x000fca00078e02ff */
[----:B------:R-:W-:-:S14]  /*0fa0*/  R2UR UR8, R181 ;  /* 0x00000000b50872ca */ /* 0x000fdc00000e0000 */
[----:B------:R-:W3:Y:S01]  /*0fb0*/  LDCU UR8, c[0x0][UR8+0x2b0] ;  /* 0x00005600080877ac */ /* 0x000ee20008000800 */
[----:B------:R-:W-:Y:S01]  /*0fc0*/  UISETP.NE.AND UP2, UPT, UR10, 0x2, UPT ;  /* 0x000000020a00788c */ /* 0x000fe2000bf45270 */
[----:B------:R-:W2:Y:S01]  /*0fd0*/  LDC R9, c[0x0][0xb24] ;  /* 0x0002c900ff097b82 */ /* 0x000ea20000000800 */
[----:B------:R-:W-:-:S05]  /*0fe0*/  CS2R.32 R2, SR_CgaSize ;  /* 0x0000000000027805 */ /* 0x000fca0000008a00 */
[----:B------:R-:W-:-:S06]  /*0ff0*/  IMAD R2, R2, -0xa0, RZ ;  /* 0xffffff6002027824 */ /* 0x000fcc00078e02ff */
[----:B------:R-:W3:Y:S08]  /*1000*/  LDC R2, c[0x0][R2+0x2a0] ;  /* 0x0000a80002027b82 */ /* 0x000ef00000000800 */
[----:B------:R-:W3:Y:S01]  /*1010*/  LDC R68, c[0x0][0xb24] ;  /* 0x0002c900ff447b82 */ /* 0x000ee20000000800 */
[----:B-1----:R-:W-:-:S07]  /*1020*/  I2FP.F32.U32 R3, R18 ;  /* 0x0000001200037245 */ /* 0x002fce0000201000 */
[----:B------:R-:W1:Y:S01]  /*1030*/  S2UR UR36, SR_CTAID.Z ;  /* 0x00000000002479c3 */ /* 0x000e620000002700 */
[----:B--2---:R-:W-:Y:S01]  /*1040*/  ISETP.GE.AND P0, PT, R9, 0x1, PT ;  /* 0x000000010900780c */ /* 0x004fe20003f06270 */
[----:B----4-:R-:W-:Y:S01]  /*1050*/  IMAD.MOV.U32 R19, RZ, RZ, R11 ;  /* 0x000000ffff137224 */ /* 0x010fe200078e000b */
[----:B------:R-:W-:Y:S01]  /*1060*/  I2FP.F32.U32 R4, R11 ;  /* 0x0000000b00047245 */ /* 0x000fe20000201000 */
[----:B------:R-:W-:Y:S01]  /*1070*/  FMUL R3, R3, UR7 ;  /* 0x0000000703037c20 */ /* 0x000fe20008400000 */
[----:B------:R-:W2:Y:S03]  /*1080*/  LDCU UR7, c[0x0][0xb30] ;  /* 0x00016600ff0777ac */ /* 0x000ea60008000800 */
[----:B---3--:R-:W-:Y:S01]  /*1090*/  FMUL R4, R4, UR8 ;  /* 0x0000000804047c20 */ /* 0x008fe20008400000 */
[----:B------:R-:W3:Y:S08]  /*10a0*/  F2I.U32.TRUNC.NTZ R181, R3 ;  /* 0x0000000300b57305 */ /* 0x000ef0000020f000 */
[----:B------:R-:W4:Y:S01]  /*10b0*/  F2I.U32.TRUNC.NTZ R180, R4 ;  /* 0x0000000400b47305 */ /* 0x000f22000020f000 */
[----:B--2---:R-:W-:Y:S01]  /*10c0*/  UISETP.NE.AND UP3, UPT, UR7, 0x1, UPT ;  /* 0x000000010700788c */ /* 0x004fe2000bf65270 */
[----:B---3--:R-:W-:-:S05]  /*10d0*/  IADD3 R181, PT, PT, -R181, RZ, RZ ;  /* 0x000000ffb5b57210 */ /* 0x008fca0007ffe1ff */
[----:B------:R-:W-:Y:S01]  /*10e0*/  IMAD R181, R0, R181, R18 ;  /* 0x000000b500b57224 */ /* 0x000fe200078e0212 */
[----:B------:R-:W-:Y:S01]  /*10f0*/  PRMT R0, RZ, 0x7610, R0 ;  /* 0x00007610ff007816 */ /* 0x000fe20000000000 */
[----:B----4-:R-:W-:-:S04]  /*1100*/  IMAD.MOV R180, RZ, RZ, -R180 ;  /* 0x000000ffffb47224 */ /* 0x010fc800078e0ab4 */
[----:B------:R-:W-:Y:S01]  /*1110*/  IMAD R180, R2, R180, R11 ;  /* 0x000000b402b47224 */ /* 0x000fe200078e020b */
[----:B-1----:R-:W-:Y:S06]  /*1120*/  BRA.U UP4, `(.L_x_18) ;  /* 0x0000000104247547 */ /* 0x002fec000b800000 */
[----:B------:R-:W-:Y:S01]  /*1130*/  ISETP.NE.AND P1, PT, R181, RZ, PT ;  /* 0x000000ffb500720c */ /* 0x000fe20003f25270 */
[----:B------:R-:W-:Y:S01]  /*1140*/  IMAD.MOV.U32 R0, RZ, RZ, 0x3 ;  /* 0x00000003ff007424 */ /* 0x000fe200078e00ff */
[C---:B------:R-:W-:Y:S02]  /*1150*/  LOP3.LUT R3, R180.reuse, 0xfffffffe, RZ, 0xc0, !PT ;  /* 0xfffffffeb4037812 */ /* 0x040fe400078ec0ff */
[----:B------:R-:W-:Y:S02]  /*1160*/  ISETP.LT.U32.OR P1, PT, R180, 0x2, !P1 ;  /* 0x00000002b400780c */ /* 0x000fe40004f21470 */
[----:B------:R-:W-:Y:S02]  /*1170*/  SHF.L.U32 R0, R0, R3, RZ ;  /* 0x0000000300007219 */ /* 0x000fe400000006ff */
[----:B------:R-:W-:Y:S02]  /*1180*/  SEL R5, RZ, 0x1, !P1 ;  /* 0x00000001ff057807 */ /* 0x000fe40004800000 */
[----:B------:R-:W-:-:S05]  /*1190*/  SEL R2, RZ, 0x2, !P1 ;  /* 0x00000002ff027807 */ /* 0x000fca0004800000 */
[----:B------:R-:W-:-:S05]  /*11a0*/  IMAD.IADD R2, R5, 0x1, R2 ;  /* 0x0000000105027824 */ /* 0x000fca00078e0202 */
[----:B------:R-:W-:Y:S02]  /*11b0*/  PRMT R8, R2, 0x7610, R8 ;  /* 0x0000761002087816 */ /* 0x000fe40000000008 */
.L_x_18:
[----:B------:R-:W-:Y:S05]  /*11c0*/  @!P0 BRA `(.L_x_19) ;  /* 0x0000000000b88947 */ /* 0x000fea0003800000 */
[----:B------:R-:W1:Y:S01]  /*11d0*/  LDC.64 R4, c[0x0][0xb18] ;  /* 0x0002c600ff047b82 */ /* 0x000e620000000a00 */
[----:B------:R-:W-:-:S07]  /*11e0*/  ISETP.NE.AND P0, PT, R9, 0x1, PT ;  /* 0x000000010900780c */ /* 0x000fce0003f05270 */
[----:B------:R-:W2:Y:S08]  /*11f0*/  LDC R14, c[0x0][0xb0c] ;  /* 0x0002c300ff0e7b82 */ /* 0x000eb00000000800 */
[----:B------:R-:W3:Y:S08]  /*1200*/  LDC R13, c[0x0][0x370] ;  /* 0x0000dc00ff0d7b82 */ /* 0x000ef00000000800 */
[----:B------:R-:W4:Y:S01]  /*1210*/  LDC R16, c[0x0][0x374] ;  /* 0x0000dd00ff107b82 */ /* 0x000f220000000800 */
[----:B-1----:R-:W-:-:S07]  /*1220*/  ISETP.NE.AND P1, PT, R4, 0x1, PT ;  /* 0x000000010400780c */ /* 0x002fce0003f25270 */
[----:B------:R-:W3:Y:S01]  /*1230*/  LDC.64 R6, c[0x0][0xb10] ;  /* 0x0002c400ff067b82 */ /* 0x000ee20000000a00 */
[----:B--2---:R-:W-:-:S07]  /*1240*/  ISETP.NE.AND P2, PT, R14, 0x1, PT ;  /* 0x000000010e00780c */ /* 0x004fce0003f45270 */
[----:B------:R-:W1:Y:S08]  /*1250*/  LDC R12, c[0x0][0xb20] ;  /* 0x0002c800ff0c7b82 */ /* 0x000e700000000800 */
[----:B------:R-:W2:Y:S01]  /*1260*/  LDC.64 R2, c[0x0][0xb28] ;  /* 0x0002ca00ff027b82 */ /* 0x000ea20000000a00 */
[----:B----4-:R-:W-:-:S04]  /*1270*/  IMAD.HI.U32 R15, R16, R5, RZ ;  /* 0x00000005100f7227 */ /* 0x010fc800078e00ff */
[----:B------:R-:W-:-:S04]  /*1280*/  IMAD.HI.U32 R5, R18, R5, RZ ;  /* 0x0000000512057227 */ /* 0x000fc800078e00ff */
[----:B---3--:R-:W-:-:S04]  /*1290*/  IMAD.HI.U32 R20, R13, R6, RZ ;  /* 0x000000060d147227 */ /* 0x008fc800078e00ff */
[C---:B------:R-:W-:Y:S01]  /*12a0*/  IMAD.HI.U32 R22, R11.reuse, R6, RZ ;  /* 0x000000060b167227 */ /* 0x040fe200078e00ff */
[-C--:B------:R-:W-:Y:S02]  /*12b0*/  @P2 SHF.R.U32.HI R13, RZ, R7.reuse, R20 ;  /* 0x00000007ff0d2219 */ /* 0x080fe40000011614 */
[-C--:B-1----:R-:W-:Y:S02]  /*12c0*/  @P1 SHF.R.U32.HI R16, RZ, R12.reuse, R15 ;  /* 0x0000000cff101219 */ /* 0x082fe4000001160f */
[----:B------:R-:W-:Y:S02]  /*12d0*/  SHF.R.U32.HI R5, RZ, R12, R5 ;  /* 0x0000000cff057219 */ /* 0x000fe40000011605 */
[----:B------:R-:W-:Y:S02]  /*12e0*/  SHF.R.U32.HI R22, RZ, R7, R22 ;  /* 0x00000007ff167219 */ /* 0x000fe40000011616 */
[----:B------:R-:W-:Y:S01]  /*12f0*/  SEL R5, R18, R5, !P1 ;  /* 0x0000000512057207 */ /* 0x000fe20004800000 */
[----:B--2---:R-:W-:Y:S01]  /*1300*/  IMAD.HI.U32 R20, R16, R2, RZ ;  /* 0x0000000210147227 */ /* 0x004fe200078e00ff */
[----:B------:R-:W-:-:S02]  /*1310*/  SEL R19, R11, R22, !P2 ;  /* 0x000000160b137207 */ /* 0x000fc40005000000 */
[----:B------:R-:W-:Y:S01]  /*1320*/  IADD3 R7, PT, PT, -R5, RZ, RZ ;  /* 0x000000ff05077210 */ /* 0x000fe20007ffe1ff */
[----:B------:R-:W-:Y:S01]  /*1330*/  IMAD.HI.U32 R6, R13, R2, RZ ;  /* 0x000000020d067227 */ /* 0x000fe200078e00ff */
[----:B------:R-:W-:-:S03]  /*1340*/  @P0 SHF.R.U32.HI R16, RZ, R3, R20 ;  /* 0x00000003ff100219 */ /* 0x000fc60000011614 */
[----:B------:R-:W-:Y:S01]  /*1350*/  IMAD R7, R4, R7, R18 ;  /* 0x0000000704077224 */ /* 0x000fe200078e0212 */
[----:B------:R-:W-:Y:S01]  /*1360*/  @P0 SHF.R.U32.HI R13, RZ, R3, R6 ;  /* 0x00000003ff0d0219 */ /* 0x000fe20000011606 */
[----:B------:R-:W-:-:S04]  /*1370*/  IMAD R16, R16, R9, RZ ;  /* 0x0000000910107224 */ /* 0x000fc800078e02ff */
[----:B------:R-:W-:Y:S01]  /*1380*/  IMAD R6, R13, R9, RZ ;  /* 0x000000090d067224 */ /* 0x000fe200078e02ff */
[----:B------:R-:W-:-:S04]  /*1390*/  ISETP.GE.AND P1, PT, R5, R16, PT ;  /* 0x000000100500720c */ /* 0x000fc80003f26270 */
[----:B------:R-:W-:Y:S01]  /*13a0*/  ISETP.GE.OR P1, PT, R19, R6, P1 ;  /* 0x000000061300720c */ /* 0x000fe20000f26670 */
[----:B------:R-:W-:-:S05]  /*13b0*/  IMAD.HI.U32 R6, R5, R2, RZ ;  /* 0x0000000205067227 */ /* 0x000fca00078e00ff */
[----:B------:R-:W-:-:S04]  /*13c0*/  SHF.R.U32.HI R6, RZ, R3, R6 ;  /* 0x00000003ff067219 */ /* 0x000fc80000011606 */
[----:B------:R-:W-:-:S03]  /*13d0*/  SEL R6, R5, R6, !P0 ;  /* 0x0000000605067207 */ /* 0x000fc60004000000 */
[----:B------:R-:W-:Y:S01]  /*13e0*/  @!P1 IMAD.HI.U32 R12, R19, R2, RZ ;  /* 0x00000002130c9227 */ /* 0x000fe200078e00ff */
[----:B------:R-:W-:-:S04]  /*13f0*/  IADD3 R2, PT, PT, -R6, RZ, RZ ;  /* 0x000000ff06027210 */ /* 0x000fc80007ffe1ff */
[----:B------:R-:W-:Y:S01]  /*1400*/  @!P1 SHF.R.U32.HI R12, RZ, R3, R12 ;  /* 0x00000003ff0c9219 */ /* 0x000fe2000001160c */
[----:B------:R-:W-:-:S03]  /*1410*/  IMAD R2, R9, R2, R5 ;  /* 0x0000000209027224 */ /* 0x000fc600078e0205 */
[----:B------:R-:W-:-:S05]  /*1420*/  @!P1 SEL R3, R19, R12, !P0 ;  /* 0x0000000c13039207 */ /* 0x000fca0004000000 */
[--C-:B------:R-:W-:Y:S02]  /*1430*/  @!P1 IMAD.IADD R6, R6, 0x1, -R3.reuse ;  /* 0x0000000106069824 */ /* 0x100fe400078e0a03 */
[----:B------:R-:W-:Y:S01]  /*1440*/  @!P1 IMAD R3, R2, R13, R3 ;  /* 0x0000000d02039224 */ /* 0x000fe200078e0203 */
[----:B------:R-:W-:Y:S01]  /*1450*/  IADD3 R2, PT, PT, -R19, RZ, RZ ;  /* 0x000000ff13027210 */ /* 0x000fe20007ffe1ff */
[----:B------:R-:W-:Y:S02]  /*1460*/  @!P1 IMAD R5, R6, R9, R19 ;  /* 0x0000000906059224 */ /* 0x000fe400078e0213 */
[----:B------:R-:W-:Y:S02]  /*1470*/  @!P1 IMAD.MOV.U32 R19, RZ, RZ, R3 ;  /* 0x000000ffff139224 */ /* 0x000fe400078e0003 */
[----:B------:R-:W-:Y:S02]  /*1480*/  IMAD R2, R14, R2, R11 ;  /* 0x000000020e027224 */ /* 0x000fe400078e020b */
[----:B------:R-:W-:-:S02]  /*1490*/  IMAD R18, R5, R4, R7 ;  /* 0x0000000405127224 */ /* 0x000fc400078e0207 */
[----:B------:R-:W-:Y:S02]  /*14a0*/  IMAD R19, R19, R14, R2 ;  /* 0x0000000e13137224 */ /* 0x000fe400078e0202 */
.L_x_19:
[----:B------:R-:W-:Y:S05]  /*14b0*/  BRA.U UP3, `(.L_x_20) ;  /* 0x0000000103407547 */ /* 0x000fea000b800000 */
[----:B------:R-:W1:Y:S08]  /*14c0*/  LDC.64 R4, c[0x0][0xb10] ;  /* 0x0002c400ff047b82 */ /* 0x000e700000000a00 */
[----:B------:R-:W2:Y:S08]  /*14d0*/  LDC.64 R2, c[0x0][0xb18] ;  /* 0x0002c600ff027b82 */ /* 0x000eb00000000a00 */
[----:B------:R-:W3:Y:S08]  /*14e0*/  LDC R6, c[0x0][0xb20] ;  /* 0x0002c800ff067b82 */ /* 0x000ef00000000800 */
[----:B------:R-:W4:Y:S01]  /*14f0*/  LDC R12, c[0x0][0xb0c] ;  /* 0x0002c300ff0c7b82 */ /* 0x000f220000000800 */
[----:B-1----:R-:W-:-:S05]  /*1500*/  IMAD.HI.U32 R4, R19, R4, RZ ;  /* 0x0000000413047227 */ /* 0x002fca00078e00ff */
[----:B------:R-:W-:Y:S01]  /*1510*/  SHF.R.U32.HI R4, RZ, R5, R4 ;  /* 0x00000005ff047219 */ /* 0x000fe20000011604 */
[----:B--2---:R-:W-:Y:S01]  /*1520*/  IMAD.HI.U32 R3, R18, R3, RZ ;  /* 0x0000000312037227 */ /* 0x004fe200078e00ff */
[----:B------:R-:W-:-:S04]  /*1530*/  ISETP.NE.AND P0, PT, R2, 0x1, PT ;  /* 0x000000010200780c */ /* 0x000fc80003f05270 */
[----:B---3--:R-:W-:-:S04]  /*1540*/  SHF.R.U32.HI R3, RZ, R6, R3 ;  /* 0x00000006ff037219 */ /* 0x008fc80000011603 */
[----:B------:R-:W-:Y:S02]  /*1550*/  SEL R3, R18, R3, !P0 ;  /* 0x0000000312037207 */ /* 0x000fe40004000000 */
[----:B----4-:R-:W-:-:S04]  /*1560*/  ISETP.NE.AND P1, PT, R12, 0x1, PT ;  /* 0x000000010c00780c */ /* 0x010fc80003f25270 */
[----:B------:R-:W-:-:S05]  /*1570*/  SEL R6, R19, R4, !P1 ;  /* 0x0000000413067207 */ /* 0x000fca0004800000 */
[----:B------:R-:W-:Y:S02]  /*1580*/  IMAD.IADD R4, R3, 0x1, -R6 ;  /* 0x0000000103047824 */ /* 0x000fe400078e0a06 */
[----:B------:R-:W-:Y:S02]  /*1590*/  IMAD.IADD R3, R6, 0x1, -R3 ;  /* 0x0000000106037824 */ /* 0x000fe400078e0a03 */
[----:B------:R-:W-:Y:S02]  /*15a0*/  IMAD R19, R4, R12, R19 ;  /* 0x0000000c04137224 */ /* 0x000fe400078e0213 */
[----:B------:R-:W-:Y:S02]  /*15b0*/  IMAD R18, R3, R2, R18 ;  /* 0x0000000203127224 */ /* 0x000fe400078e0212 */
.L_x_20:
[----:B------:R-:W-:Y:S05]  /*15c0*/  BRA.U !UP1, `(.L_x_21) ;  /* 0x00000001090c7547 */ /* 0x000fea000b800000 */
[----:B------:R-:W-:Y:S01]  /*15d0*/  UCGABAR_WAIT ;  /* 0x0000000000007dc7 */ /* 0x000fe20008000000 */
[----:B------:R-:W-:Y:S01]  /*15e0*/  CCTL.IVALL ;  /* 0x00000000ff00798f */ /* 0x000fe20002000000 */
[----:B------:R-:W-:Y:S05]  /*15f0*/  BRA `(.L_x_22) ;  /* 0x0000000000047947 */ /* 0x000fea0003800000 */
.L_x_21:
[----:B------:R-:W-:Y:S06]  /*1600*/  BAR.SYNC.DEFER_BLOCKING 0x0 ;  /* 0x0000000000007b1d */ /* 0x000fec0000010000 */
.L_x_22:
[----:B------:R-:W-:Y:S05]  /*1610*/  BRA.U UP2, `(.L_x_23) ;  /* 0x00000015029c7547 */ /* 0x000fea000b800000 */
[----:B------:R-:W1:Y:S01]  /*1620*/  LDCU UR4, c[0x0][0x38c] ;  /* 0x00007180ff0477ac */ /* 0x000e620008000800 */
[----:B------:R-:W2:Y:S01]  /*1630*/  LDC R9, c[0x0][0x370] ;  /* 0x0000dc00ff097b82 */ /* 0x000ea20000000800 */
[----:B------:R-:W-:Y:S02]  /*1640*/  IMAD.SHL.U32 R16, R11, 0x80, RZ ;  /* 0x000000800b107824 */ /* 0x000fe400078e00ff */
[----:B------:R-:W-:Y:S01]  /*1650*/  HFMA2 R14, -RZ, RZ, 0, 0 ;  /* 0x00000000ff0e7431 */ /* 0x000fe200000001ff */
[----:B------:R-:W-:Y:S01]  /*1660*/  UISETP.NE.AND UP1, UPT, UR10, URZ, UPT ;  /* 0x000000ff0a00728c */ /* 0x000fe2000bf25270 */
[----:B------:R-:W-:Y:S01]  /*1670*/  ISETP.NE.AND P4, PT, R10, RZ, P5 ;  /* 0x000000ff0a00720c */ /* 0x000fe20002f85270 */
[----:B------:R-:W-:Y:S01]  /*1680*/  IMAD.MOV.U32 R15, RZ, RZ, 0x1 ;  /* 0x00000001ff0f7424 */ /* 0x000fe200078e00ff */
[----:B------:R-:W-:Y:S01]  /*1690*/  CS2R R12, SRZ ;  /* 0x00000000000c7805 */ /* 0x000fe2000001ff00 */
[----:B------:R-:W-:Y:S01]  /*16a0*/  IMAD.MOV.U32 R10, RZ, RZ, 0x1 ;  /* 0x00000001ff0a7424 */ /* 0x000fe200078e00ff */
[----:B------:R-:W3:Y:S01]  /*16b0*/  LDC R0, c[0x0][0x374] ;  /* 0x0000dd00ff007b82 */ /* 0x000ee20000000800 */
[----:B------:R-:W-:Y:S01]  /*16c0*/  LOP3.LUT R16, R16, 0x80, RZ, 0xc0, !PT ;  /* 0x0000008010107812 */ /* 0x000fe200078ec0ff */
[----:B------:R-:W4:Y:S01]  /*16d0*/  LDCU.64 UR14, c[0x0][0x348] ;  /* 0x00006900ff0e77ac */ /* 0x000f220008000a00 */
[----:B------:R-:W-:Y:S01]  /*16e0*/  USEL UR22, UR6, 0x2, UP1 ;  /* 0x0000000206167887 */ /* 0x000fe20008800000 */
[----:B------:R-:W-:Y:S01]  /*16f0*/  UMOV UR23, URZ ;  /* 0x000000ff00177c82 */ /* 0x000fe20008000000 */
[----:B-1----:R-:W-:-:S04]  /*1700*/  UIADD3 UR5, UPT, UPT, UR4, 0x3f, URZ ;  /* 0x0000003f04057890 */ /* 0x002fc8000fffe0ff */
[----:B------:R-:W-:-:S04]  /*1710*/  USHF.R.S32.HI UR7, URZ, 0x1f, UR5 ;  /* 0x0000001fff077899 */ /* 0x000fc80008011405 */
[----:B------:R-:W-:Y:S02]  /*1720*/  ULEA.HI UR7, UR7, UR5, URZ, 0x6 ;  /* 0x0000000507077291 */ /* 0x000fe4000f8f30ff */
[----:B------:R-:W-:Y:S02]  /*1730*/  UIADD3 UR5, UPT, UPT, UR4, -0x1, URZ ;  /* 0xffffffff04057890 */ /* 0x000fe4000fffe0ff */
[----:B------:R-:W-:Y:S02]  /*1740*/  USHF.R.S32.HI UR7, URZ, 0x6, UR7 ;  /* 0x00000006ff077899 */ /* 0x000fe40008011407 */
[----:B------:R-:W-:Y:S02]  /*1750*/  UISETP.GE.U32.AND UP2, UPT, UR5, -0x7f, UPT ;  /* 0xffffff810500788c */ /* 0x000fe4000bf46070 */
[----:B------:R-:W-:Y:S02]  /*1760*/  UISETP.LT.U32.AND UP0, UPT, UR7, 0xb, UPT ;  /* 0x0000000b0700788c */ /* 0x000fe4000bf01070 */
[----:B------:R-:W-:-:S02]  /*1770*/  UIADD3 UR4, UPT, UPT, UR4, 0x7e, URZ ;  /* 0x0000007e04047890 */ /* 0x000fc4000fffe0ff */
[----:B------:R-:W-:-:S04]  /*1780*/  USEL UR5, UR7, 0xb, UP0 ;  /* 0x0000000b07057887 */ /* 0x000fc80008000000 */
[----:B------:R-:W-:Y:S02]  /*1790*/  UIADD3 UR21, UPT, UPT, UR5, -0x1, URZ ;  /* 0xffffffff05157890 */ /* 0x000fe4000fffe0ff */
[----:B------:R-:W-:Y:S02]  /*17a0*/  @UP2 UIADD3 UR21, UPT, UPT, UR5, URZ, URZ ;  /* 0x000000ff05152290 */ /* 0x000fe4000fffe0ff */
[----:B------:R-:W-:Y:S02]  /*17b0*/  UIADD3 UR24, UPT, UPT, UR7, -UR5, URZ ;  /* 0x8000000507187290 */ /* 0x000fe4000fffe0ff */
[----:B------:R-:W-:Y:S02]  /*17c0*/  UIADD3 UR13, UPT, UPT, UR21, 0x1, URZ ;  /* 0x00000001150d7890 */ /* 0x000fe4000fffe0ff */
[----:B--2-4-:R-:W-:-:S12]  /*17d0*/  UIADD3 UR21, UPT, UPT, -UR21, URZ, URZ ;  /* 0x000000ff15157290 */ /* 0x014fd8000fffe1ff */
.L_x_43:
[----:B------:R-:W-:Y:S01]  /*17e0*/  UISETP.NE.AND UP0, UPT, UR37, URZ, UPT ;  /* 0x000000ff2500728c */ /* 0x000fe2000bf05270 */
[----:B------:R-:W1:Y:S08]  /*17f0*/  S2UR UR37, SR_CgaCtaId ;  /* 0x00000000002579c3 */ /* 0x000e700000008800 */
[----:B------:R-:W-:Y:S05]  /*1800*/  BRA.U UP0, `(.L_x_24) ;  /* 0x0000000100347547 */ /* 0x000fea000b800000 */
[----:B------:R-:W2:Y:S01]  /*1810*/  S2R R2, SR_CgaCtaId ;  /* 0x0000000000027919 */ /* 0x000ea20000008800 */
[----:B------:R-:W-:-:S04]  /*1820*/  MOV R3, 0x400 ;  /* 0x0000040000037802 */ /* 0x000fc80000000f00 */
[----:B--2---:R-:W-:Y:S02]  /*1830*/  LEA R3, R2, R3, 0x18 ;  /* 0x0000000302037211 */ /* 0x004fe400078ec0ff */
[----:B------:R-:W-:-:S03]  /*1840*/  SHF.L.U32 R2, R10, 0x1f, RZ ;  /* 0x0000001f0a027819 */ /* 0x000fc600000006ff */
[----:B------:R-:W-:-:S04]  /*1850*/  IMAD R3, R12, 0x8, R3 ;  /* 0x000000080c037824 */ /* 0x000fc800078e0203 */
[----:B------:R-:W2:Y:S02]  /*1860*/  SYNCS.PHASECHK.TRANS64.TRYWAIT P0, [R3+URZ+0x150], R2 ;  /* 0x00015002030075a7 */ /* 0x000ea400080011ff */
[----:B--2---:R-:W-:Y:S05]  /*1870*/  @!P0 BRA `(.L_x_25) ;  /* 0x000000c4003c8947 */ /* 0x004fea0003800000 */
.L_x_325:
[----:B------:R-:W-:Y:S01]  /*1880*/  VIADD R12, R12, 0x1 ;  /* 0x000000010c0c7836 */ /* 0x000fe20000000000 */
[----:B------:R2:W-:Y:S04]  /*1890*/  SYNCS.ARRIVE.TRANS64.A1T0 RZ, [R3+URZ+0x140], RZ ;  /* 0x000140ff03ff79a7 */ /* 0x0005e800081000ff */
[----:B------:R-:W-:-:S04]  /*18a0*/  ISETP.NE.AND P0, PT, R12, 0x2, PT ;  /* 0x000000020c00780c */ /* 0x000fc80003f05270 */
[----:B------:R-:W-:Y:S02]  /*18b0*/  SEL R12, R12, RZ, P0 ;  /* 0x000000ff0c0c7207 */ /* 0x000fe40000000000 */
[----:B--2---:R-:W-:-:S04]  /*18c0*/  SEL R3, RZ, 0x1, P0 ;  /* 0x00000001ff037807 */ /* 0x004fc80000000000 */
[----:B------:R-:W-:-:S07]  /*18d0*/  LOP3.LUT R10, R10, R3, RZ, 0x3c, !PT ;  /* 0x000000030a0a7212 */ /* 0x000fce00078e3cff */
.L_x_24:
[----:B------:R-:W-:Y:S01]  /*18e0*/  UMOV UR6, 0x400 ;  /* 0x0000040000067882 */ /* 0x000fe20000000000 */
[----:B------:R-:W-:Y:S01]  /*18f0*/  LEA.HI R3, R19, R19, RZ, 0x1 ;  /* 0x0000001313037211 */ /* 0x000fe200078f08ff */
[----:B-1----:R-:W-:Y:S01]  /*1900*/  ULEA UR6, UR37, UR6, 0x18 ;  /* 0x0000000625067291 */ /* 0x002fe2000f8ec0ff */
[----:B------:R-:W-:Y:S01]  /*1910*/  SHF.L.U32 R2, R15, 0x1f, RZ ;  /* 0x0000001f0f027819 */ /* 0x000fe200000006ff */
[----:B------:R-:W-:Y:S01]  /*1920*/  UISETP.GE.U32.AND UP0, UPT, UR4, 0x7f, UPT ;  /* 0x0000007f0400788c */ /* 0x000fe2000bf06070 */
[C---:B------:R-:W-:Y:S01]  /*1930*/  R2UR UR9, R16.reuse ;  /* 0x00000000100972ca */ /* 0x040fe200000e0000 */
[----:B------:R-:W-:Y:S01]  /*1940*/  ULEA UR8, UR23, UR6, 0x3 ;  /* 0x0000000617087291 */ /* 0x000fe2000f8e18ff */
[----:B------:R-:W-:Y:S01]  /*1950*/  IMAD.SHL.U32 R3, R3, 0x80, RZ ;  /* 0x0000008003037824 */ /* 0x000fe200078e00ff */
[----:B------:R-:W-:Y:S01]  /*1960*/  R2UR UR11, R16 ;  /* 0x00000000100b72ca */ /* 0x000fe200000e0000 */
[----:B------:R-:W-:-:S03]  /*1970*/  UMOV UR25, URZ ;  /* 0x000000ff00197c82 */ /* 0x000fc60008000000 */
[----:B------:R-:W-:-:S03]  /*1980*/  R2UR UR35, R3 ;  /* 0x00000000032372ca */ /* 0x000fc600000e0000 */
[----:B------:R1:W2:Y:S01]  /*1990*/  SYNCS.PHASECHK.TRANS64.TRYWAIT P0, [UR8+0x58], R2 ;  /* 0x00005802ff0075a7 */ /* 0x0002a20008001108 */
[----:B------:R-:W-:-:S09]  /*19a0*/  R2UR UR8, R18 ;  /* 0x00000000120872ca */ /* 0x000fd200000e0000 */
[----:B------:R-:W-:-:S04]  /*19b0*/  ULOP3.LUT UR35, UR9, 0xffffff00, UR35, 0xf8, !UPT ;  /* 0xffffff0009237892 */ /* 0x000fc8000f8ef823 */
[----:B------:R-:W-:Y:S01]  /*19c0*/  ULEA UR11, UR8, UR11, 0x8 ;  /* 0x0000000b080b7291 */ /* 0x000fe2000f8e40ff */
[----:B------:R-:W-:Y:S11]  /*19d0*/  BRA.U !UP0, `(.L_x_26) ;  /* 0x0000000108bc7547 */ /* 0x000ff6000b800000 */
[----:B------:R-:W-:Y:S01]  /*19e0*/  UMOV UR16, UR21 ;  /* 0x0000001500107c82 */ /* 0x000fe20008000000 */
[----:B------:R-:W-:Y:S01]  /*19f0*/  UMOV UR17, UR23 ;  /* 0x0000001700117c82 */ /* 0x000fe20008000000 */
[----:B------:R-:W-:-:S05]  /*1a00*/  UMOV UR34, URZ ;  /* 0x000000ff00227c82 */ /* 0x000fca0008000000 */
.L_x_32:
[----:B------:R-:W-:Y:S01]  /*1a10*/  ULEA UR33, UR17, UR6, 0x3 ;  /* 0x0000000611217291 */ /* 0x000fe2000f8e18ff */
[----:B------:R-:W-:Y:S01]  /*1a20*/  @P5 MOV R3, 0x8000 ;  /* 0x0000800000035802 */ /* 0x000fe20000000f00 */
[----:B-12-4-:R-:W-:Y:S10]  /*1a30*/  @P0 BRA `(.L_x_27) ;  /* 0x00000000000c0947 */ /* 0x016ff40003800000 */
[----:B------:R-:W-:-:S04]  /*1a40*/  SHF.L.U32 R5, R15, 0x1f, RZ ;  /* 0x0000001f0f057819 */ /* 0x000fc800000006ff */
[----:B------:R-:W2:Y:S02]  /*1a50*/  SYNCS.PHASECHK.TRANS64.TRYWAIT P0, [UR33+0x58], R5 ;  /* 0x00005805ff0075a7 */ /* 0x000ea40008001121 */
[----:B--2---:R-:W-:Y:S05]  /*1a60*/  @!P0 BRA `(.L_x_28) ;  /* 0x000000c000d48947 */ /* 0x004fea0003800000 */
.L_x_27:
[----:B------:R2:W-:Y:S01]  /*1a70*/  @P5 SYNCS.ARRIVE.TRANS64 RZ, [UR33], R3 ;  /* 0x00000003ffff59a7 */ /* 0x0005e20008000021 */
[----:B------:R-:W-:Y:S02]  /*1a80*/  ULOP3.LUT UR8, UR22, 0x2, URZ, 0xfc, !UPT ;  /* 0x0000000216087892 */ /* 0x000fe4000f8efcff */
[----:B------:R-:W-:Y:S02]  /*1a90*/  UIADD3 UR16, UPT, UPT, UR16, 0x1, URZ ;  /* 0x0000000110107890 */ /* 0x000fe4000fffe0ff */
[----:B------:R-:W-:Y:S02]  /*1aa0*/  UISETP.NE.AND UP0, UPT, UR8, 0x2, UPT ;  /* 0x000000020800788c */ /* 0x000fe4000bf05270 */
[----:B------:R-:W-:-:S07]  /*1ab0*/  UISETP.NE.AND UP2, UPT, UR16, 0x1, UPT ;  /* 0x000000011000788c */ /* 0x000fce000bf45270 */
[----:B------:R-:W-:Y:S05]  /*1ac0*/  BRA.U UP0, `(.L_x_29) ;  /* 0x0000000100047547 */ /* 0x000fea000b800000 */
[----:B------:R-:W-:Y:S05]  /*1ad0*/  BPT.TRAP 0x1 ;  /* 0x000000040000795c */ /* 0x000fea0000300000 */
.L_x_29:
[----:B------:R-:W-:Y:S04]  /*1ae0*/  BSSY.RECONVERGENT B0, `(.L_x_30) ;  /* 0x0000003000007945 */ /* 0x000fe80003800200 */
[----:B------:R-:W-:Y:S05]  /*1af0*/  @!P4 BRA `(.L_x_31) ;  /* 0x000000000004c947 */ /* 0x000fea0003800000 */
[----:B------:R-:W-:Y:S05]  /*1b00*/  BPT.TRAP 0x1 ;  /* 0x000000040000795c */ /* 0x000fea0000300000 */
.L_x_31:
[----:B------:R-:W-:Y:S05]  /*1b10*/  BSYNC.RECONVERGENT B0 ;  /* 0x0000000000007941 */ /* 0x000fea0003800200 */
.L_x_30:
[----:B------:R-:W-:Y:S02]  /*1b20*/  UIADD3 UR23, UPT, UPT, UR17, 0x1, URZ ;  /* 0x0000000111177890 */ /* 0x000fe4000fffe0ff */
[----:B------:R-:W-:Y:S02]  /*1b30*/  UIADD3 UR28, UP1, UPT, UR14, 0x80, URZ ;  /* 0x000000800e1c7890 */ /* 0x000fe4000ff3e0ff */
[----:B------:R-:W-:Y:S02]  /*1b40*/  UISETP.NE.AND UP0, UPT, UR23, 0xb, UPT ;  /* 0x0000000b1700788c */ /* 0x000fe4000bf05270 */
[----:B------:R-:W-:Y:S02]  /*1b50*/  ULOP3.LUT UR33, UR33, 0xfefffff8, URZ, 0xc0, !UPT ;  /* 0xfefffff821217892 */ /* 0x000fe4000f8ec0ff */
[----:B------:R-:W-:Y:S02]  /*1b60*/  USEL UR9, URZ, 0x1, UP0 ;  /* 0x00000001ff097887 */ /* 0x000fe40008000000 */
[----:B------:R-:W-:-:S02]  /*1b70*/  USEL UR23, UR23, URZ, UP0 ;  /* 0x000000ff17177287 */ /* 0x000fc40008000000 */
[----:B------:R-:W-:Y:S02]  /*1b80*/  UIADD3 UR26, UP0, UPT, UR14, 0x180, URZ ;  /* 0x000001800e1a7890 */ /* 0x000fe4000ff1e0ff */
[----:B------:R-:W-:Y:S01]  /*1b90*/  ULEA UR8, UR23, UR6, 0x3 ;  /* 0x0000000617087291 */ /* 0x000fe2000f8e18ff */
[----:B------:R-:W-:Y:S01]  /*1ba0*/  LOP3.LUT R15, R15, UR9, RZ, 0x3c, !PT ;  /* 0x000000090f0f7c12 */ /* 0x000fe2000f8e3cff */
[----:B------:R-:W-:Y:S02]  /*1bb0*/  UIADD3.X UR29, UPT, UPT, URZ, UR15, URZ, UP1, !UPT ;  /* 0x0000000fff1d7290 */ /* 0x000fe40008ffe4ff */
[----:B------:R-:W-:Y:S01]  /*1bc0*/  UIADD3.X UR27, UPT, UPT, URZ, UR15, URZ, UP0, !UPT ;  /* 0x0000000fff1b7290 */ /* 0x000fe200087fe4ff */
[----:B-1----:R-:W-:Y:S01]  /*1bd0*/  SHF.L.U32 R2, R15, 0x1f, RZ ;  /* 0x0000001f0f027819 */ /* 0x002fe200000006ff */
[----:B------:R-:W-:Y:S01]  /*1be0*/  UMOV UR18, 0x0 ;  /* 0x0000000000127882 */ /* 0x000fe20000000000 */
[----:B------:R-:W-:Y:S01]  /*1bf0*/  UMOV UR19, 0x10000000 ;  /* 0x1000000000137882 */ /* 0x000fe20000000000 */
[----:B------:R-:W-:Y:S01]  /*1c00*/  UMOV UR10, UR34 ;  /* 0x00000022000a7c82 */ /* 0x000fe20008000000 */
[----:B------:R4:W1:Y:S01]  /*1c10*/  SYNCS.PHASECHK.TRANS64.TRYWAIT P0, [UR8+0x58], R2 ;  /* 0x00005802ff0075a7 */ /* 0x0008620008001108 */
[----:B------:R-:W-:Y:S01]  /*1c20*/  ULEA UR8, UR17, UR6, 0xd ;  /* 0x0000000611087291 */ /* 0x000fe2000f8e68ff */
[----:B------:R-:W-:Y:S01]  /*1c30*/  UMOV UR12, UR36 ;  /* 0x00000024000c7c82 */ /* 0x000fe20008000000 */
[----:B------:R-:W-:-:S02]  /*1c40*/  UMOV UR9, UR33 ;  /* 0x0000002100097c82 */ /* 0x000fc40008000000 */
[----:B------:R-:W-:Y:S02]  /*1c50*/  UIADD3 UR32, UPT, UPT, UR8, 0xc400, URZ ;  /* 0x0000c40008207890 */ /* 0x000fe4000fffe0ff */
[----:B------:R-:W-:Y:S01]  /*1c60*/  UIADD3 UR8, UPT, UPT, UR8, 0x22400, URZ ;  /* 0x0002240008087890 */ /* 0x000fe2000fffe0ff */
[----:B------:R-:W-:Y:S01]  /*1c70*/  UMOV UR25, UR13 ;  /* 0x0000000d00197c82 */ /* 0x000fe20008000000 */
[----:B------:R-:W-:-:S05]  /*1c80*/  UMOV UR17, UR23 ;  /* 0x0000001700117c82 */ /* 0x000fca0008000000 */
[----:B------:R2:W-:Y:S02]  /*1c90*/  UTMALDG.3D.2CTA [UR32], [UR28], desc[UR18] ;  /* 0x000012201c0075b4 */ /* 0x0005e40008211000 */
[----:B------:R4:W-:Y:S01]  /*1ca0*/  UTMALDG.3D.2CTA [UR8], [UR26], desc[UR18] ;  /* 0x000012081a0075b4 */ /* 0x0009e20008211000 */
[----:B--2---:R-:W-:Y:S01]  /*1cb0*/  UIADD3 UR34, UPT, UPT, UR34, 0x40, URZ ;  /* 0x0000004022227890 */ /* 0x004fe2000fffe0ff */
[----:B------:R-:W-:Y:S11]  /*1cc0*/  BRA.U UP2, `(.L_x_32) ;  /* 0xfffffffd02507547 */ /* 0x000ff6000b83ffff */
.L_x_26:
[----:B-12---:R-:W-:Y:S01]  /*1cd0*/  PLOP3.LUT P0, PT, PT, PT, UP5, 0x80, 0x8 ;  /* 0x000000000008781c */ /* 0x006fe20003f0f058 */
[----:B----4-:R-:W-:Y:S01]  /*1ce0*/  ULEA UR8, UR23, UR6, 0x3 ;  /* 0x0000000617087291 */ /* 0x010fe2000f8e18ff */
[----:B------:R-:W-:Y:S01]  /*1cf0*/  SHF.L.U32 R2, R15, 0x1f, RZ ;  /* 0x0000001f0f027819 */ /* 0x000fe200000006ff */
[----:B------:R-:W-:-:S10]  /*1d00*/  UISETP.GT.AND UP0, UPT, UR7, UR5, UPT ;  /* 0x000000050700728c */ /* 0x000fd4000bf04270 */
[----:B------:R-:W-:Y:S01]  /*1d10*/  @!P0 SYNCS.ARRIVE.TRANS64.A1T0 RZ, [UR6+0xf8], RZ ;  /* 0x0000f8ffffff89a7 */ /* 0x000fe20008100006 */
[----:B------:R1:W2:Y:S01]  /*1d20*/  SYNCS.PHASECHK.TRANS64.TRYWAIT P0, [UR8+0x58], R2 ;  /* 0x00005802ff0075a7 */ /* 0x0002a20008001108 */
[----:B------:R-:W-:Y:S05]  /*1d30*/  BRA.U !UP0, `(.L_x_33) ;  /* 0x0000000108bc7547 */ /* 0x000fea000b800000 */
[----:B------:R-:W-:Y:S01]  /*1d40*/  UIADD3 UR26, UPT, UPT, UR24, UR25, URZ ;  /* 0x00000019181a7290 */ /* 0x000fe2000fffe0ff */
[----:B------:R-:W-:-:S11]  /*1d50*/  UMOV UR27, UR23 ;  /* 0x00000017001b7c82 */ /* 0x000fd60008000000 */
.L_x_39:
[----:B------:R-:W-:Y:S01]  /*1d60*/  ULEA UR17, UR27, UR6, 0x3 ;  /* 0x000000061b117291 */ /* 0x000fe2000f8e18ff */
[----:B--2---:R-:W-:Y:S01]  /*1d70*/  @P5 MOV R3, 0x8000 ;  /* 0x0000800000035802 */ /* 0x004fe20000000f00 */
[----:B-12---:R-:W-:Y:S10]  /*1d80*/  @P0 BRA `(.L_x_34) ;  /* 0x00000000000c0947 */ /* 0x006ff40003800000 */
[----:B------:R-:W-:-:S04]  /*1d90*/  SHF.L.U32 R5, R15, 0x1f, RZ ;  /* 0x0000001f0f057819 */ /* 0x000fc800000006ff */
[----:B------:R-:W2:Y:S02]  /*1da0*/  SYNCS.PHASECHK.TRANS64.TRYWAIT P0, [UR17+0x58], R5 ;  /* 0x00005805ff0075a7 */ /* 0x000ea40008001111 */
[----:B--2---:R-:W-:Y:S05]  /*1db0*/  @!P0 BRA `(.L_x_35) ;  /* 0x000000c000188947 */ /* 0x004fea0003800000 */
.L_x_34:
[----:B------:R2:W-:Y:S01]  /*1dc0*/  @P5 SYNCS.ARRIVE.TRANS64 RZ, [UR17], R3 ;  /* 0x00000003ffff59a7 */ /* 0x0005e20008000011 */
[----:B------:R-:W-:-:S04]  /*1dd0*/  ULOP3.LUT UR8, UR22, 0x2, URZ, 0xfc, !UPT ;  /* 0x0000000216087892 */ /* 0x000fc8000f8efcff */
[----:B------:R-:W-:-:S09]  /*1de0*/  UISETP.NE.AND UP0, UPT, UR8, 0x2, UPT ;  /* 0x000000020800788c */ /* 0x000fd2000bf05270 */
[----:B------:R-:W-:Y:S05]  /*1df0*/  BRA.U UP0, `(.L_x_36) ;  /* 0x0000000100047547 */ /* 0x000fea000b800000 */
[----:B------:R-:W-:Y:S05]  /*1e00*/  BPT.TRAP 0x1 ;  /* 0x000000040000795c */ /* 0x000fea0000300000 */
.L_x_36:
[----:B------:R-:W-:Y:S04]  /*1e10*/  BSSY.RECONVERGENT B0, `(.L_x_37) ;  /* 0x0000003000007945 */ /* 0x000fe80003800200 */
[----:B------:R-:W-:Y:S05]  /*1e20*/  @!P4 BRA `(.L_x_38) ;  /* 0x000000000004c947 */ /* 0x000fea0003800000 */
[----:B------:R-:W-:Y:S05]  /*1e30*/  BPT.TRAP 0x1 ;  /* 0x000000040000795c */ /* 0x000fea0000300000 */
.L_x_38:
[----:B------:R-:W-:Y:S05]  /*1e40*/  BSYNC.RECONVERGENT B0 ;  /* 0x0000000000007941 */ /* 0x000fea0003800200 */
.L_x_37:
[----:B------:R-:W-:Y:S02]  /*1e50*/  UIADD3 UR23, UPT, UPT, UR27, 0x1, URZ ;  /* 0x000000011b177890 */ /* 0x000fe4000fffe0ff */
[----:B------:R-:W-:Y:S02]  /*1e60*/  UIADD3 UR32, UP1, UPT, UR14, 0x80, URZ ;  /* 0x000000800e207890 */ /* 0x000fe4000ff3e0ff */
[----:B------:R-:W-:Y:S02]  /*1e70*/  UISETP.NE.AND UP0, UPT, UR23, 0xb, UPT ;  /* 0x0000000b1700788c */ /* 0x000fe4000bf05270 */
[----:B------:R-:W-:Y:S02]  /*1e80*/  USHF.L.U32 UR18, UR25, 0x6, URZ ;  /* 0x0000000619127899 */ /* 0x000fe400080006ff */
[----:B------:R-:W-:Y:S02]  /*1e90*/  USEL UR9, URZ, 0x1, UP0 ;  /* 0x00000001ff097887 */ /* 0x000fe40008000000 */
[----:B------:R-:W-:-:S02]  /*1ea0*/  USEL UR23, UR23, URZ, UP0 ;  /* 0x000000ff17177287 */ /* 0x000fc40008000000 */
[----:B------:R-:W-:Y:S02]  /*1eb0*/  UIADD3 UR30, UP0, UPT, UR14, 0x180, URZ ;  /* 0x000001800e1e7890 */ /* 0x000fe4000ff1e0ff */
[----:B------:R-:W-:Y:S01]  /*1ec0*/  ULEA UR8, UR23, UR6, 0x3 ;  /* 0x0000000617087291 */ /* 0x000fe2000f8e18ff */
[----:B------:R-:W-:Y:S01]  /*1ed0*/  LOP3.LUT R15, R15, UR9, RZ, 0x3c, !PT ;  /* 0x000000090f0f7c12 */ /* 0x000fe2000f8e3cff */
[----:B------:R-:W-:Y:S02]  /*1ee0*/  ULOP3.LUT UR17, UR17, 0xfefffff8, URZ, 0xc0, !UPT ;  /* 0xfefffff811117892 */ /* 0x000fe4000f8ec0ff */
[----:B------:R-:W-:Y:S01]  /*1ef0*/  UIADD3.X UR33, UPT, UPT, URZ, UR15, URZ, UP1, !UPT ;  /* 0x0000000fff217290 */ /* 0x000fe20008ffe4ff */
[----:B-1----:R-:W-:Y:S01]  /*1f00*/  SHF.L.U32 R2, R15, 0x1f, RZ ;  /* 0x0000001f0f027819 */ /* 0x002fe200000006ff */
[----:B------:R-:W-:Y:S01]  /*1f10*/  UIADD3.X UR31, UPT, UPT, URZ, UR15, URZ, UP0, !UPT ;  /* 0x0000000fff1f7290 */ /* 0x000fe200087fe4ff */
[----:B------:R-:W-:Y:S02]  /*1f20*/  UMOV UR28, 0x0 ;  /* 0x00000000001c7882 */ /* 0x000fe40000000000 */
[----:B------:R4:W1:Y:S01]  /*1f30*/  SYNCS.PHASECHK.TRANS64.TRYWAIT P0, [UR8+0x58], R2 ;  /* 0x00005802ff0075a7 */ /* 0x0008620008001108 */
[----:B------:R-:W-:Y:S01]  /*1f40*/  ULEA UR8, UR27, UR6, 0xd ;  /* 0x000000061b087291 */ /* 0x000fe2000f8e68ff */
[----:B------:R-:W-:Y:S01]  /*1f50*/  UMOV UR29, 0x10000000 ;  /* 0x10000000001d7882 */ /* 0x000fe20000000000 */
[----:B------:R-:W-:-:S02]  /*1f60*/  UMOV UR19, UR35 ;  /* 0x0000002300137c82 */ /* 0x000fc40008000000 */
[----:B------:R-:W-:Y:S02]  /*1f70*/  UIADD3 UR16, UPT, UPT, UR8, 0xc400, URZ ;  /* 0x0000c40008107890 */ /* 0x000fe4000fffe0ff */
[----:B------:R-:W-:Y:S01]  /*1f80*/  UIADD3 UR8, UPT, UPT, UR8, 0x22400, URZ ;  /* 0x0002240008087890 */ /* 0x000fe2000fffe0ff */
[----:B------:R-:W-:Y:S01]  /*1f90*/  UMOV UR20, UR36 ;  /* 0x0000002400147c82 */ /* 0x000fe20008000000 */
[----:B------:R-:W-:Y:S01]  /*1fa0*/  UMOV UR12, UR36 ;  /* 0x00000024000c7c82 */ /* 0x000fe20008000000 */
[----:B------:R-:W-:Y:S01]  /*1fb0*/  UMOV UR9, UR17 ;  /* 0x0000001100097c82 */ /* 0x000fe20008000000 */
[----:B------:R-:W-:Y:S01]  /*1fc0*/  UMOV UR10, UR18 ;  /* 0x00000012000a7c82 */ /* 0x000fe20008000000 */
[----:B------:R-:W-:Y:S02]  /*1fd0*/  UIADD3 UR25, UPT, UPT, UR25, 0x1, URZ ;  /* 0x0000000119197890 */ /* 0x000fe4000fffe0ff */
[----:B------:R4:W-:Y:S01]  /*1fe0*/  UTMALDG.3D.2CTA [UR16], [UR32], desc[UR28] ;  /* 0x00001c10200075b4 */ /* 0x0009e20008211000 */
[----:B------:R-:W-:Y:S01]  /*1ff0*/  UMOV UR27, UR23 ;  /* 0x00000017001b7c82 */ /* 0x000fe20008000000 */
[----:B------:R-:W-:Y:S01]  /*2000*/  UISETP.NE.AND UP0, UPT, UR25, UR26, UPT ;  /* 0x0000001a1900728c */ /* 0x000fe2000bf05270 */
[----:B------:R4:W-:Y:S08]  /*2010*/  UTMALDG.3D.2CTA [UR8], [UR30], desc[UR28] ;  /* 0x00001c081e0075b4 */ /* 0x0009f00008211000 */
[----:B----4-:R-:W-:Y:S05]  /*2020*/  BRA.U UP0, `(.L_x_39) ;  /* 0xfffffffd004c7547 */ /* 0x010fea000b83ffff */
.L_x_33:
[C---:B-1----:R-:W-:Y:S01]  /*2030*/  LEA R2, R14.reuse, UR6, 0x3 ;  /* 0x000000060e027c11 */ /* 0x042fe2000f8e18ff */
[----:B------:R-:W-:Y:S01]  /*2040*/  NOP ;  /* 0x0000000000007918 */ /* 0x000fe20000000000 */
[----:B--2---:R-:W-:Y:S02]  /*2050*/  SHF.L.U32 R3, R13, 0x1f, RZ ;  /* 0x0000001f0d037819 */ /* 0x004fe400000006ff */
[----:B------:R-:W-:Y:S02]  /*2060*/  LEA R4, R14, UR6, 0x4 ;  /* 0x000000060e047c11 */ /* 0x000fe4000f8e20ff */
[----:B------:R-:W1:Y:S02]  /*2070*/  SYNCS.PHASECHK.TRANS64.TRYWAIT P0, [R2+URZ+0x100], R3 ;  /* 0x00010003020075a7 */ /* 0x000e6400080011ff */
[----:B-1----:R-:W-:Y:S05]  /*2080*/  @!P0 BRA `(.L_x_40) ;  /* 0x000000bc007c8947 */ /* 0x002fea0003800000 */
.L_x_328:
[----:B------:R-:W2:Y:S01]  /*2090*/  LDS.128 R4, [R4+0x170] ;  /* 0x0001700004047984 */ /* 0x000ea20000000c00 */
[----:B------:R-:W-:Y:S01]  /*20a0*/  ISETP.GE.AND P0, PT, R68, 0x1, PT ;  /* 0x000000014400780c */ /* 0x000fe20003f06270 */
[----:B-1----:R-:W-:Y:S01]  /*20b0*/  VIADD R2, R2, 0x110 ;  /* 0x0000011002027836 */ /* 0x002fe20000000000 */
[----:B------:R-:W-:Y:S01]  /*20c0*/  @!PT LDS RZ, [RZ] ;  /* 0x00000000fffff984 */ /* 0x000fe20000000800 */
[----:B------:R-:W-:Y:S01]  /*20d0*/  @!PT LDS RZ, [RZ] ;  /* 0x00000000fffff984 */ /* 0x000fe20000000800 */
[----:B------:R-:W-:Y:S01]  /*20e0*/  @!PT LDS RZ, [RZ] ;  /* 0x00000000fffff984 */ /* 0x000fe20000000800 */
[----:B------:R-:W-:Y:S01]  /*20f0*/  @!PT LDS RZ, [RZ] ;  /* 0x00000000fffff984 */ /* 0x000fe20000000800 */
[----:B------:R1:W-:Y:S06]  /*2100*/  MEMBAR.ALL.CTA ;  /* 0x0000000000007992 */ /* 0x0003ec0000008000 */
[----:B-1----:R-:W1:Y:S01]  /*2110*/  FENCE.VIEW.ASYNC.S ;  /* 0x00000000000073c6 */ /* 0x002e620000000000 */
[----:B------:R-:W-:-:S04]  /*2120*/  PRMT R2, RZ, 0x654, R2 ;  /* 0x00000654ff027816 */ /* 0x000fc80000000002 */
[----:B-1----:R1:W-:Y:S01]  /*2130*/  SYNCS.ARRIVE.TRANS64.RED.A1T0 RZ, [R2+URZ], RZ ;  /* 0x000000ff02ff79a7 */ /* 0x0023e200081004ff */
[----:B--2---:R-:W-:-:S13]  /*2140*/  LOP3.LUT P2, RZ, R6, 0x1, RZ, 0xc0, !PT ;  /* 0x0000000106ff7812 */ /* 0x004fda000784c0ff */
[----:B------:R-:W-:Y:S01]  /*2150*/  @P2 SHF.R.U32.HI R3, RZ, 0x10, R5 ;  /* 0x00000010ff032819 */ /* 0x000fe20000011605 */
[----:B------:R-:W-:Y:S01]  /*2160*/  VOTEU.ANY UP0, P2 ;  /* 0x0000000000ff7886 */ /* 0x000fe20001000100 */
[----:B------:R-:W-:Y:S02]  /*2170*/  @P2 MOV R11, R4 ;  /* 0x00000004000b2202 */ /* 0x000fe40000000f00 */
[----:B------:R-:W-:Y:S02]  /*2180*/  @P2 R2UR.BROADCAST UR8, R3 ;  /* 0x00000000030822ca */ /* 0x000fe400008e0000 */
[----:B------:R-:W-:-:S11]  /*2190*/  @P2 LOP3.LUT R8, R5, 0xffff, RZ, 0xc0, !PT ;  /* 0x0000ffff05082812 */ /* 0x000fd600078ec0ff */
[----:B------:R-:W-:Y:S01]  /*21a0*/  @UP0 UMOV UR36, UR8 ;  /* 0x0000000800240c82 */ /* 0x000fe20008000000 */
[----:B-1----:R-:W-:Y:S05]  /*21b0*/  @!P0 BRA `(.L_x_41) ;  /* 0x0000000000b88947 */ /* 0x002fea0003800000 */
[----:B------:R-:W3:Y:S01]  /*21c0*/  LDC.64 R4, c[0x0][0xb18] ;  /* 0x0002c600ff047b82 */ /* 0x000ee20000000a00 */
[----:B------:R-:W-:-:S07]  /*21d0*/  ISETP.NE.AND P3, PT, R68, 0x1, PT ;  /* 0x000000014400780c */ /* 0x000fce0003f65270 */
[----:B------:R-:W1:Y:S08]  /*21e0*/  LDC.64 R6, c[0x0][0xb10] ;  /* 0x0002c400ff067b82 */ /* 0x000e700000000a00 */
[----:B------:R-:W2:Y:S08]  /*21f0*/  LDC R17, c[0x0][0xb20] ;  /* 0x0002c800ff117b82 */ /* 0x000eb00000000800 */
[----:B------:R-:W4:Y:S01]  /*2200*/  LDC R18, c[0x0][0xb0c] ;  /* 0x0002c300ff127b82 */ /* 0x000f220000000800 */
[----:B---3--:R-:W-:Y:S01]  /*2210*/  IMAD.HI.U32 R22, R0, R5, RZ ;  /* 0x0000000500167227 */ /* 0x008fe200078e00ff */
[----:B------:R-:W-:-:S06]  /*2220*/  ISETP.NE.AND P0, PT, R4, 0x1, PT ;  /* 0x000000010400780c */ /* 0x000fcc0003f05270 */
[----:B------:R-:W3:Y:S01]  /*2230*/  LDC.64 R2, c[0x0][0xb28] ;  /* 0x0002ca00ff027b82 */ /* 0x000ee20000000a00 */
[----:B-1----:R-:W-:-:S04]  /*2240*/  IMAD.HI.U32 R20, R9, R6, RZ ;  /* 0x0000000609147227 */ /* 0x002fc800078e00ff */
[----:B------:R-:W-:Y:S01]  /*2250*/  IMAD.HI.U32 R24, R11, R6, RZ ;  /* 0x000000060b187227 */ /* 0x000fe200078e00ff */
[----:B------:R-:W-:Y:S02]  /*2260*/  SHF.R.U32.HI R20, RZ, R7, R20 ;  /* 0x00000007ff147219 */ /* 0x000fe40000011614 */
[----:B--2---:R-:W-:Y:S01]  /*2270*/  SHF.R.U32.HI R19, RZ, R17, R22 ;  /* 0x00000011ff137219 */ /* 0x004fe20000011616 */
[----:B------:R-:W-:Y:S01]  /*2280*/  IMAD.HI.U32 R22, R8, R5, RZ ;  /* 0x0000000508167227 */ /* 0x000fe200078e00ff */
[----:B------:R-:W-:Y:S02]  /*2290*/  SHF.R.U32.HI R24, RZ, R7, R24 ;  /* 0x00000007ff187219 */ /* 0x000fe40000011618 */
[----:B------:R-:W-:Y:S02]  /*22a0*/  SEL R19, R0, R19, !P0 ;  /* 0x0000001300137207 */ /* 0x000fe40004000000 */
[----:B------:R-:W-:Y:S02]  /*22b0*/  SHF.R.U32.HI R17, RZ, R17, R22 ;  /* 0x00000011ff117219 */ /* 0x000fe40000011616 */
[----:B----4-:R-:W-:-:S02]  /*22c0*/  ISETP.NE.AND P1, PT, R18, 0x1, PT ;  /* 0x000000011200780c */ /* 0x010fc40003f25270 */
[----:B------:R-:W-:Y:S02]  /*22d0*/  SEL R17, R8, R17, !P0 ;  /* 0x0000001108117207 */ /* 0x000fe40004000000 */
[----:B------:R-:W-:Y:S02]  /*22e0*/  SEL R21, R9, R20, !P1 ;  /* 0x0000001409157207 */ /* 0x000fe40004800000 */
[----:B------:R-:W-:Y:S01]  /*22f0*/  SEL R5, R11, R24, !P1 ;  /* 0x000000180b057207 */ /* 0x000fe20004800000 */
[----:B---3--:R-:W-:Y:S01]  /*2300*/  IMAD.HI.U32 R20, R19, R2, RZ ;  /* 0x0000000213147227 */ /* 0x008fe200078e00ff */
[----:B------:R-:W-:-:S03]  /*2310*/  IADD3 R7, PT, PT, -R17, RZ, RZ ;  /* 0x000000ff11077210 */ /* 0x000fc60007ffe1ff */
        /* <DEDUP_REMOVED lines=11> */
[----:B------:R-:W-:-:S04]  /*23d0*/  @!P0 IMAD.HI.U32 R20, R5, R2, RZ ;  /* 0x0000000205148227 */ /* 0x000fc800078e00ff */
[----:B------:R-:W-:Y:S01]  /*23e0*/  IMAD.MOV R2, RZ, RZ, -R6 ;  /* 0x000000ffff027224 */ /* 0x000fe200078e0a06 */
[----:B------:R-:W-:-:S03]  /*23f0*/  @!P0 SHF.R.U32.HI R20, RZ, R3, R20 ;  /* 0x00000003ff148219 */ /* 0x000fc60000011614 */
[----:B------:R-:W-:Y:S01]  /*2400*/  IMAD R2, R68, R2, R17 ;  /* 0x0000000244027224 */ /* 0x000fe200078e0211 */
        /* <DEDUP_REMOVED lines=9> */
.L_x_41:
[----:B------:R-:W1:Y:S02]  /*24a0*/  LDCU UR8, c[0x0][0xb30] ;  /* 0x00016600ff0877ac */ /* 0x000e640008000800 */
[----:B-1----:R-:W-:-:S09]  /*24b0*/  UISETP.NE.AND UP0, UPT, UR8, 0x1, UPT ;  /* 0x000000010800788c */ /* 0x002fd2000bf05270 */
[----:B------:R-:W-:Y:S05]  /*24c0*/  BRA.U UP0, `(.L_x_42) ;  /* 0x0000000100407547 */ /* 0x000fea000b800000 */
[----:B------:R-:W1:Y:S08]  /*24d0*/  LDC.64 R4, c[0x0][0xb10] ;  /* 0x0002c400ff047b82 */ /* 0x000e700000000a00 */
[----:B------:R-:W2:Y:S08]  /*24e0*/  LDC.64 R2, c[0x0][0xb18] ;  /* 0x0002c600ff027b82 */ /* 0x000eb00000000a00 */
[----:B------:R-:W4:Y:S08]  /*24f0*/  LDC R6, c[0x0][0xb20] ;  /* 0x0002c800ff067b82 */ /* 0x000f300000000800 */
[----:B------:R-:W3:Y:S01]  /*2500*/  LDC R18, c[0x0][0xb0c] ;  /* 0x0002c300ff127b82 */ /* 0x000ee20000000800 */
[----:B-1----:R-:W-:-:S05]  /*2510*/  IMAD.HI.U32 R4, R11, R4, RZ ;  /* 0x000000040b047227 */ /* 0x002fca00078e00ff */
[----:B------:R-:W-:Y:S01]  /*2520*/  SHF.R.U32.HI R4, RZ, R5, R4 ;  /* 0x00000005ff047219 */ /* 0x000fe20000011604 */
[----:B--2---:R-:W-:Y:S01]  /*2530*/  IMAD.HI.U32 R3, R8, R3, RZ ;  /* 0x0000000308037227 */ /* 0x004fe200078e00ff */
[----:B------:R-:W-:-:S04]  /*2540*/  ISETP.NE.AND P0, PT, R2, 0x1, PT ;  /* 0x000000010200780c */ /* 0x000fc80003f05270 */
[----:B----4-:R-:W-:-:S04]  /*2550*/  SHF.R.U32.HI R3, RZ, R6, R3 ;  /* 0x00000006ff037219 */ /* 0x010fc80000011603 */
[----:B------:R-:W-:Y:S02]  /*2560*/  SEL R3, R8, R3, !P0 ;  /* 0x0000000308037207 */ /* 0x000fe40004000000 */
[----:B---3--:R-:W-:-:S04]  /*2570*/  ISETP.NE.AND P1, PT, R18, 0x1, PT ;  /* 0x000000011200780c */ /* 0x008fc80003f25270 */
[----:B------:R-:W-:-:S05]  /*2580*/  SEL R4, R11, R4, !P1 ;  /* 0x000000040b047207 */ /* 0x000fca0004800000 */
[----:B------:R-:W-:Y:S02]  /*2590*/  IMAD.IADD R5, R3, 0x1, -R4 ;  /* 0x0000000103057824 */ /* 0x000fe400078e0a04 */
[----:B------:R-:W-:Y:S02]  /*25a0*/  IMAD.IADD R3, R4, 0x1, -R3 ;  /* 0x0000000104037824 */ /* 0x000fe400078e0a03 */
[----:B------:R-:W-:Y:S02]  /*25b0*/  IMAD R11, R5, R18, R11 ;  /* 0x00000012050b7224 */ /* 0x000fe400078e020b */
[----:B------:R-:W-:-:S07]  /*25c0*/  IMAD R8, R3, R2, R8 ;  /* 0x0000000203087224 */ /* 0x000fce00078e0208 */
.L_x_42:
[----:B------:R-:W-:Y:S01]  /*25d0*/  VIADD R14, R14, 0x1 ;  /* 0x000000010e0e7836 */ /* 0x000fe20000000000 */
[----:B------:R-:W-:Y:S01]  /*25e0*/  UPLOP3.LUT UP5, UPT, UPT, UPT, UPT, 0x80, 0x8 ;  /* 0x000000000008789c */ /* 0x000fe20003faf070 */
[----:B------:R-:W-:Y:S02]  /*25f0*/  IMAD.IADD R19, R11, 0x1, R180 ;  /* 0x000000010b137824 */ /* 0x000fe400078e02b4 */
[----:B------:R-:W-:Y:S01]  /*2600*/  IMAD.IADD R18, R8, 0x1, R181 ;  /* 0x0000000108127824 */ /* 0x000fe200078e02b5 */
[----:B------:R-:W-:-:S04]  /*2610*/  ISETP.NE.AND P0, PT, R14, 0x2, PT ;  /* 0x000000020e00780c */ /* 0x000fc80003f05270 */
[----:B------:R-:W-:Y:S02]  /*2620*/  SEL R2, RZ, 0x1, P0 ;  /* 0x00000001ff027807 */ /* 0x000fe40000000000 */
[----:B------:R-:W-:Y:S02]  /*2630*/  SEL R14, R14, RZ, P0 ;  /* 0x000000ff0e0e7207 */ /* 0x000fe40000000000 */
[----:B------:R-:W-:Y:S01]  /*2640*/  LOP3.LUT R13, R13, R2, RZ, 0x3c, !PT ;  /* 0x000000020d0d7212 */ /* 0x000fe200078e3cff */
[----:B------:R-:W-:Y:S06]  /*2650*/  @P2 BRA `(.L_x_43) ;  /* 0xfffffff000602947 */ /* 0x000fec000383ffff */
[----:B------:R-:W-:Y:S01]  /*2660*/  UIADD3 UR6, UPT, UPT, UR6, 0x58, URZ ;  /* 0x0000005806067890 */ /* 0x000fe2000fffe0ff */
[----:B------:R-:W-:-:S03]  /*2670*/  SHF.L.U32 R3, R15, 0x1f, RZ ;  /* 0x0000001f0f037819 */ /* 0x000fc600000006ff */
[----:B------:R-:W-:-:S09]  /*2680*/  ULEA UR4, UR23, UR6, 0x3 ;  /* 0x0000000617047291 */ /* 0x000fd2000f8e18ff */
[----:B------:R-:W1:Y:S02]  /*2690*/  SYNCS.PHASECHK.TRANS64.TRYWAIT P0, [UR4], R3 ;  /* 0x00000003ff0075a7 */ /* 0x000e640008001104 */
[----:B-1----:R-:W-:Y:S05]  /*26a0*/  @!P0 BRA `(.L_x_44) ;  /* 0x000000b800088947 */ /* 0x002fea0003800000 */
.L_x_330:
[----:B------:R-:W-:-:S04]  /*26b0*/  UIADD3 UR5, UPT, UPT, UR23, 0x1, URZ ;  /* 0x0000000117057890 */ /* 0x000fc8000fffe0ff */
[----:B------:R-:W-:-:S04]  /*26c0*/  UISETP.NE.AND UP0, UPT, UR5, 0xb, UPT ;  /* 0x0000000b0500788c */ /* 0x000fc8000bf05270 */
[----:B------:R-:W-:Y:S02]  /*26d0*/  USEL UR7, URZ, 0x1, UP0 ;  /* 0x00000001ff077887 */ /* 0x000fe40008000000 */
[----:B------:R-:W-:-:S04]  /*26e0*/  USEL UR5, UR5, URZ, UP0 ;  /* 0x000000ff05057287 */ /* 0x000fc80008000000 */
[----:B------:R-:W-:Y:S01]  /*26f0*/  ULEA UR4, UR5, UR6, 0x3 ;  /* 0x0000000605047291 */ /* 0x000fe2000f8e18ff */
[----:B------:R-:W-:-:S04]  /*2700*/  LOP3.LUT R2, R15, UR7, RZ, 0x3c, !PT ;  /* 0x000000070f027c12 */ /* 0x000fc8000f8e3cff */
[----:B-1----:R-:W-:-:S04]  /*2710*/  SHF.L.U32 R3, R2, 0x1f, RZ ;  /* 0x0000001f02037819 */ /* 0x002fc800000006ff */
[----:B------:R-:W1:Y:S02]  /*2720*/  SYNCS.PHASECHK.TRANS64.TRYWAIT P0, [UR4], R3 ;  /* 0x00000003ff0075a7 */ /* 0x000e640008001104 */
[----:B-1----:R-:W-:Y:S05]  /*2730*/  @!P0 BRA `(.L_x_45) ;  /* 0x000000b400fc8947 */ /* 0x002fea0003800000 */
.L_x_332:
        /* <DEDUP_REMOVED lines=9> */
.L_x_334:
        /* <DEDUP_REMOVED lines=9> */
.L_x_336:
        /* <DEDUP_REMOVED lines=9> */
.L_x_338:
        /* <DEDUP_REMOVED lines=9> */
.L_x_340:
        /* <DEDUP_REMOVED lines=9> */
.L_x_342:
        /* <DEDUP_REMOVED lines=9> */
.L_x_344:
        /* <DEDUP_REMOVED lines=9> */
.L_x_346:
        /* <DEDUP_REMOVED lines=9> */
.L_x_348:
[----:B------:R-:W-:-:S04]  /*2bc0*/  UIADD3 UR5, UPT, UPT, UR5, 0x1, URZ ;  /* 0x0000000105057890 */ /* 0x000fc8000fffe0ff */
[----:B------:R-:W-:-:S04]  /*2bd0*/  UISETP.NE.AND UP0, UPT, UR5, 0xb, UPT ;  /* 0x0000000b0500788c */ /* 0x000fc8000bf05270 */
[----:B------:R-:W-:Y:S02]  /*2be0*/  USEL UR4, URZ, 0x1, UP0 ;  /* 0x00000001ff047887 */ /* 0x000fe40008000000 */
[----:B------:R-:W-:-:S04]  /*2bf0*/  USEL UR5, UR5, URZ, UP0 ;  /* 0x000000ff05057287 */ /* 0x000fc80008000000 */
[----:B------:R-:W-:Y:S01]  /*2c00*/  ULEA UR5, UR5, UR6, 0x3 ;  /* 0x0000000605057291 */ /* 0x000fe2000f8e18ff */
[----:B-1----:R-:W-:-:S04]  /*2c10*/  LOP3.LUT R3, R2, UR4, RZ, 0x3c, !PT ;  /* 0x0000000402037c12 */ /* 0x002fc8000f8e3cff */
[----:B------:R-:W-:Y:S01]  /*2c20*/  SHF.L.U32 R3, R3, 0x1f, RZ ;  /* 0x0000001f03037819 */ /* 0x000fe200000006ff */
[----:B---3--:R-:W-:-:S07]  /*2c30*/  IMAD.U32 R0, RZ, RZ, UR5 ;  /* 0x00000005ff007e24 */ /* 0x008fce000f8e00ff */
.L_x_54:
[----:B-1----:R1:W2:Y:S02]  /*2c40*/  SYNCS.PHASECHK.TRANS64.TRYWAIT P0, [R0+URZ], R3 ;  /* 0x00000003000075a7 */ /* 0x0022a400080011ff */
[----:B--2---:R-:W-:Y:S05]  /*2c50*/  @!P0 NANOSLEEP.SYNCS 0x989680 ;  /* 0x009896800000895d */ /* 0x004fea0003900000 */
[----:B------:R-:W2:Y:S02]  /*2c60*/  @!P0 SYNCS.PHASECHK.TRANS64 P0, [R0+URZ], R3 ;  /* 0x00000003000085a7 */ /* 0x000ea400080010ff */
[----:B--2---:R-:W-:Y:S05]  /*2c70*/  @P0 EXIT ;  /* 0x000000000000094d */ /* 0x004fea0003800000 */
[----:B------:R-:W-:Y:S05]  /*2c80*/  BRA `(.L_x_54) ;  /* 0xfffffffc00ec7947 */ /* 0x000fea000383ffff */
.L_x_23:
[----:B------:R-:W-:-:S04]  /*2c90*/  UISETP.NE.AND UP1, UPT, UR37, URZ, UPT ;  /* 0x000000ff2500728c */ /* 0x000fc8000bf25270 */
[----:B------:R-:W-:-:S09]  /*2ca0*/  UISETP.NE.OR UP1, UPT, UR10, 0x1, UP1 ;  /* 0x000000010a00788c */ /* 0x000fd20008f25670 */
[----:B------:R-:W-:Y:S05]  /*2cb0*/  BRA.U UP1, `(.L_x_55) ;  /* 0x00000005014c7547 */ /* 0x000fea000b800000 */
[----:B------:R-:W-:Y:S01]  /*2cc0*/  HFMA2 R11, -RZ, RZ, 0, 0 ;  /* 0x00000000ff0b7431 */ /* 0x000fe200000001ff */
[----:B------:R-:W-:Y:S01]  /*2cd0*/  ISETP.GE.U32.AND P2, PT, R10, 0x2, PT ;  /* 0x000000020a00780c */ /* 0x000fe20003f46070 */
[----:B------:R-:W-:Y:S01]  /*2ce0*/  IMAD.MOV.U32 R12, RZ, RZ, 0x1 ;  /* 0x00000001ff0c7424 */ /* 0x000fe200078e00ff */
[----:B------:R-:W-:Y:S01]  /*2cf0*/  CS2R R8, SRZ ;  /* 0x0000000000087805 */ /* 0x000fe2000001ff00 */
[----:B------:R-:W-:Y:S01]  /*2d00*/  IMAD.MOV.U32 R3, RZ, RZ, RZ ;  /* 0x000000ffff037224 */ /* 0x000fe200078e00ff */
[----:B------:R-:W-:Y:S01]  /*2d10*/  UMOV UR4, 0x400 ;  /* 0x0000040000047882 */ /* 0x000fe20000000000 */
[----:B------:R-:W-:Y:S01]  /*2d20*/  UMOV UR6, URZ ;  /* 0x000000ff00067c82 */ /* 0x000fe20008000000 */
[----:B------:R-:W-:-:S12]  /*2d30*/  ULEA UR37, UR37, UR4, 0x18 ;  /* 0x0000000425257291 */ /* 0x000fd8000f8ec0ff */
.L_x_59:
[----:B------:R-:W-:Y:S02]  /*2d40*/  LEA R0, R3, UR37, 0x3 ;  /* 0x0000002503007c11 */ /* 0x000fe4000f8e18ff */
[----:B------:R-:W-:-:S03]  /*2d50*/  SHF.L.U32 R5, R8, 0x1f, RZ ;  /* 0x0000001f08057819 */ /* 0x000fc600000006ff */
[----:B------:R-:W-:Y:S01]  /*2d60*/  VIADD R4, R0, 0x150 ;  /* 0x0000015000047836 */ /* 0x000fe20000000000 */
[----:B------:R-:W1:Y:S02]  /*2d70*/  SYNCS.PHASECHK.TRANS64.TRYWAIT P0, [R0+URZ+0x140], R5 ;  /* 0x00014005000075a7 */ /* 0x000e6400080011ff */
[----:B-1----:R-:W-:Y:S05]  /*2d80*/  @!P0 BRA `(.L_x_56) ;  /* 0x000000b400408947 */ /* 0x002fea0003800000 */
.L_x_349:
[----:B------:R-:W-:Y:S01]  /*2d90*/  ULEA UR5, UR6, UR37, 0x3 ;  /* 0x0000002506057291 */ /* 0x000fe2000f8e18ff */
[----:B------:R-:W-:Y:S01]  /*2da0*/  PRMT R4, RZ, 0x654, R4 ;  /* 0x00000654ff047816 */ /* 0x000fe20000000004 */
[----:B-1----:R-:W-:Y:S01]  /*2db0*/  @!P2 IMAD.MOV.U32 R5, RZ, RZ, 0x10 ;  /* 0x00000010ff05a424 */ /* 0x002fe200078e00ff */
[----:B------:R-:W-:Y:S01]  /*2dc0*/  SHF.L.U32 R7, R12, 0x1f, RZ ;  /* 0x0000001f0c077819 */ /* 0x000fe200000006ff */
[----:B------:R-:W-:Y:S01]  /*2dd0*/  UIADD3 UR4, UPT, UPT, UR5, 0x100, URZ ;  /* 0x0000010005047890 */ /* 0x000fe2000fffe0ff */
[----:B------:R1:W-:Y:S05]  /*2de0*/  SYNCS.ARRIVE.TRANS64.RED.A1T0 RZ, [R4+URZ], RZ ;  /* 0x000000ff04ff79a7 */ /* 0x0003ea00081004ff */
[----:B------:R-:W-:Y:S01]  /*2df0*/  IMAD.U32 R13, RZ, RZ, UR4 ;  /* 0x00000004ff0d7e24 */ /* 0x000fe2000f8e00ff */
[----:B------:R-:W2:Y:S04]  /*2e00*/  SYNCS.PHASECHK.TRANS64.TRYWAIT P0, [UR5+0x110], R7 ;  /* 0x00011007ff0075a7 */ /* 0x000ea80008001105 */
[----:B------:R-:W-:Y:S01]  /*2e10*/  PRMT R13, R10, 0x654, R13 ;  /* 0x000006540a0d7816 */ /* 0x000fe2000000000d */
[----:B-12---:R-:W-:Y:S06]  /*2e20*/  @!P0 BRA `(.L_x_57) ;  /* 0x000000b4002c8947 */ /* 0x006fec0003800000 */
.L_x_351:
[----:B------:R-:W-:Y:S01]  /*2e30*/  ULEA UR4, UR6, UR37, 0x4 ;  /* 0x0000002506047291 */ /* 0x000fe2000f8e20ff */
[----:B------:R-:W-:Y:S01]  /*2e40*/  SEL R2, R13, R2, !P2 ;  /* 0x000000020d027207 */ /* 0x000fe20005000000 */
[----:B------:R-:W-:Y:S01]  /*2e50*/  UIADD3 UR5, UPT, UPT, UR5, 0x100, URZ ;  /* 0x0000010005057890 */ /* 0x000fe2000fffe0ff */
[----:B-1----:R-:W-:Y:S01]  /*2e60*/  LEA R0, R11, UR37, 0x3 ;  /* 0x000000250b007c11 */ /* 0x002fe2000f8e18ff */
[----:B------:R-:W-:Y:S01]  /*2e70*/  UIADD3 UR4, UPT, UPT, UR4, 0x170, URZ ;  /* 0x0000017004047890 */ /* 0x000fe2000fffe0ff */
[----:B------:R1:W-:Y:S01]  /*2e80*/  @!P2 SYNCS.ARRIVE.TRANS64.RED RZ, [R2+URZ], R5 ;  /* 0x0000000502ffa9a7 */ /* 0x0003e200080004ff */
[----:B------:R-:W-:Y:S01]  /*2e90*/  UIADD3 UR6, UPT, UPT, UR6, 0x1, URZ ;  /* 0x0000000106067890 */ /* 0x000fe2000fffe0ff */
[----:B------:R-:W-:-:S03]  /*2ea0*/  VIADD R3, R3, 0x1 ;  /* 0x0000000103037836 */ /* 0x000fc60000000000 */
[----:B------:R-:W-:Y:S02]  /*2eb0*/  UISETP.NE.AND UP0, UPT, UR6, 0x2, UPT ;  /* 0x000000020600788c */ /* 0x000fe4000bf05270 */
[----:B------:R-:W-:Y:S01]  /*2ec0*/  ISETP.NE.AND P0, PT, R3, 0x2, PT ;  /* 0x000000020300780c */ /* 0x000fe20003f05270 */
[----:B------:R-:W-:Y:S06]  /*2ed0*/  UGETNEXTWORKID.BROADCAST [UR4], [UR5] ;  /* 0x00000000040073ca */ /* 0x000fec0008000100 */
[----:B------:R-:W-:Y:S02]  /*2ee0*/  USEL UR4, URZ, 0x1, UP0 ;  /* 0x00000001ff047887 */ /* 0x000fe40008000000 */
[----:B------:R-:W-:-:S04]  /*2ef0*/  USEL UR6, UR6, URZ, UP0 ;  /* 0x000000ff06067287 */ /* 0x000fc80008000000 */
[----:B------:R-:W-:Y:S02]  /*2f00*/  LOP3.LUT R12, R12, UR4, RZ, 0x3c, !PT ;  /* 0x000000040c0c7c12 */ /* 0x000fe4000f8e3cff */
[----:B-1----:R-:W-:-:S04]  /*2f10*/  SHF.L.U32 R5, R9, 0x1f, RZ ;  /* 0x0000001f09057819 */ /* 0x002fc800000006ff */
[----:B------:R-:W1:Y:S02]  /*2f20*/  SYNCS.PHASECHK.TRANS64.TRYWAIT P1, [R0+URZ+0x100], R5 ;  /* 0x00010005000075a7 */ /* 0x000e6400080211ff */
[----:B-1----:R-:W-:Y:S05]  /*2f30*/  @!P1 BRA `(.L_x_58) ;  /* 0x000000b400009947 */ /* 0x002fea0003800000 */
.L_x_352:
[----:B------:R-:W-:Y:S01]  /*2f40*/  LEA R4, R11, UR37, 0x4 ;  /* 0x000000250b047c11 */ /* 0x000fe2000f8e20ff */
[----:B-1----:R-:W-:Y:S01]  /*2f50*/  VIADD R0, R0, 0x110 ;  /* 0x0000011000007836 */ /* 0x002fe20000000000 */
[----:B------:R-:W-:Y:S01]  /*2f60*/  SEL R3, R3, RZ, P0 ;  /* 0x000000ff03037207 */ /* 0x000fe20000000000 */
[----:B------:R-:W-:-:S03]  /*2f70*/  VIADD R11, R11, 0x1 ;  /* 0x000000010b0b7836 */ /* 0x000fc60000000000 */
[----:B------:R-:W1:Y:S01]  /*2f80*/  LDS.128 R4, [R4+0x170] ;  /* 0x0001700004047984 */ /* 0x000e620000000c00 */
[----:B------:R-:W-:Y:S02]  /*2f90*/  PRMT R0, RZ, 0x654, R0 ;  /* 0x00000654ff007816 */ /* 0x000fe40000000000 */
[C---:B------:R-:W-:Y:S01]  /*2fa0*/  ISETP.NE.AND P1, PT, R11.reuse, 0x2, PT ;  /* 0x000000020b00780c */ /* 0x040fe20003f25270 */
[----:B------:R-:W-:Y:S01]  /*2fb0*/  @!PT LDS RZ, [RZ] ;  /* 0x00000000fffff984 */ /* 0x000fe20000000800 */
[----:B------:R-:W-:Y:S01]  /*2fc0*/  @!PT LDS RZ, [RZ] ;  /* 0x00000000fffff984 */ /* 0x000fe20000000800 */
[----:B------:R-:W-:Y:S01]  /*2fd0*/  @!PT LDS RZ, [RZ] ;  /* 0x00000000fffff984 */ /* 0x000fe20000000800 */
[----:B------:R-:W-:Y:S01]  /*2fe0*/  @!PT LDS RZ, [RZ] ;  /* 0x00000000fffff984 */ /* 0x000fe20000000800 */
[----:B------:R2:W-:Y:S06]  /*2ff0*/  MEMBAR.ALL.CTA ;  /* 0x0000000000007992 */ /* 0x0005ec0000008000 */
[----:B--2---:R-:W2:Y:S01]  /*3000*/  FENCE.VIEW.ASYNC.S ;  /* 0x00000000000073c6 */ /* 0x004ea20000000000 */
[----:B------:R-:W-:Y:S01]  /*3010*/  SEL R11, R11, RZ, P1 ;  /* 0x000000ff0b0b7207 */ /* 0x000fe20000800000 */
[----:B--2---:R2:W-:Y:S01]  /*3020*/  SYNCS.ARRIVE.TRANS64.RED.A1T0 RZ, [R0+URZ], RZ ;  /* 0x000000ff00ff79a7 */ /* 0x0045e200081004ff */
[----:B-1----:R-:W-:-:S02]  /*3030*/  LOP3.LUT P3, RZ, R6, 0x1, RZ, 0xc0, !PT ;  /* 0x0000000106ff7812 */ /* 0x002fc4000786c0ff */
[----:B------:R-:W-:-:S04]  /*3040*/  SEL R5, RZ, 0x1, P0 ;  /* 0x00000001ff057807 */ /* 0x000fc80000000000 */
[----:B------:R-:W-:Y:S02]  /*3050*/  LOP3.LUT R8, R8, R5, RZ, 0x3c, !PT ;  /* 0x0000000508087212 */ /* 0x000fe400078e3cff */
[----:B--2---:R-:W-:-:S04]  /*3060*/  SEL R0, RZ, 0x1, P1 ;  /* 0x00000001ff007807 */ /* 0x004fc80000800000 */
[----:B------:R-:W-:Y:S01]  /*3070*/  LOP3.LUT R9, R9, R0, RZ, 0x3c, !PT ;  /* 0x0000000009097212 */ /* 0x000fe200078e3cff */
[----:B------:R-:W-:Y:S06]  /*3080*/  @P3 BRA `(.L_x_59) ;  /* 0xfffffffc002c3947 */ /* 0x000fec000383ffff */
[----:B------:R-:W-:Y:S01]  /*3090*/  ULEA UR5, UR6, UR37, 0x3 ;  /* 0x0000002506057291 */ /* 0x000fe2000f8e18ff */
[----:B------:R-:W-:-:S08]  /*30a0*/  SHF.L.U32 R3, R12, 0x1f, RZ ;  /* 0x0000001f0c037819 */ /* 0x000fd000000006ff */
[----:B------:R-:W1:Y:S02]  /*30b0*/  SYNCS.PHASECHK.TRANS64 P0, [UR5+0x110], R3 ;  /* 0x00011003ff0075a7 */ /* 0x000e640008001005 */
[----:B-1----:R-:W-:Y:S05]  /*30c0*/  @P0 BRA `(.L_x_60) ;  /* 0x0000000000080947 */ /* 0x002fea0003800000 */
[----:B------:R-:W1:Y:S02]  /*30d0*/  SYNCS.PHASECHK.TRANS64.TRYWAIT P0, [UR5+0x110], R3 ;  /* 0x00011003ff0075a7 */ /* 0x000e640008001105 */
[----:B-1----:R-:W-:Y:S05]  /*30e0*/  @!P0 BRA `(.L_x_61) ;  /* 0x000000b000a88947 */ /* 0x002fea0003800000 */
.L_x_60:
[----:B------:R-:W-:-:S04]  /*30f0*/  UIADD3 UR4, UPT, UPT, UR6, 0x1, URZ ;  /* 0x0000000106047890 */ /* 0x000fc8000fffe0ff */
[----:B------:R-:W-:-:S04]  /*3100*/  UISETP.NE.AND UP0, UPT, UR4, 0x2, UPT ;  /* 0x000000020400788c */ /* 0x000fc8000bf05270 */
[----:B------:R-:W-:Y:S02]  /*3110*/  USEL UR7, URZ, 0x1, UP0 ;  /* 0x00000001ff077887 */ /* 0x000fe40008000000 */
[----:B------:R-:W-:-:S04]  /*3120*/  USEL UR4, UR4, URZ, UP0 ;  /* 0x000000ff04047287 */ /* 0x000fc80008000000 */
[----:B------:R-:W-:Y:S01]  /*3130*/  ULEA UR4, UR4, UR37, 0x3 ;  /* 0x0000002504047291 */ /* 0x000fe2000f8e18ff */
[----:B-1----:R-:W-:-:S04]  /*3140*/  LOP3.LUT R3, R12, UR7, RZ, 0x3c, !PT ;  /* 0x000000070c037c12 */ /* 0x002fc8000f8e3cff */
[----:B------:R-:W-:-:S04]  /*3150*/  SHF.L.U32 R0, R3, 0x1f, RZ ;  /* 0x0000001f03007819 */ /* 0x000fc800000006ff */
[----:B------:R-:W1:Y:S02]  /*3160*/  SYNCS.PHASECHK.TRANS64 P0, [UR4+0x110], R0 ;  /* 0x00011000ff0075a7 */ /* 0x000e640008001004 */
[----:B-1----:R-:W-:Y:S05]  /*3170*/  @P0 EXIT ;  /* 0x000000000000094d */ /* 0x002fea0003800000 */
[----:B------:R-:W-:Y:S02]  /*3180*/  SHF.L.U32 R3, R3, 0x1f, RZ ;  /* 0x0000001f03037819 */ /* 0x000fe400000006ff */
[----:B------:R-:W-:-:S07]  /*3190*/  MOV R0, UR4 ;  /* 0x0000000400007c02 */ /* 0x000fce0008000f00 */
.L_x_62:
[----:B-1----:R1:W2:Y:S02]  /*31a0*/  SYNCS.PHASECHK.TRANS64.TRYWAIT P0, [R0+URZ+0x110], R3 ;  /* 0x00011003000075a7 */ /* 0x0022a400080011ff */
[----:B--2---:R-:W-:Y:S05]  /*31b0*/  @!P0 NANOSLEEP.SYNCS 0x989680 ;  /* 0x009896800000895d */ /* 0x004fea0003900000 */
[----:B------:R-:W2:Y:S02]  /*31c0*/  @!P0 SYNCS.PHASECHK.TRANS64 P0, [R0+URZ+0x110], R3 ;  /* 0x00011003000085a7 */ /* 0x000ea400080010ff */
[----:B--2---:R-:W-:Y:S05]  /*31d0*/  @P0 EXIT ;  /* 0x000000000000094d */ /* 0x004fea0003800000 */
[----:B------:R-:W-:Y:S05]  /*31e0*/  BRA `(.L_x_62) ;  /* 0xfffffffc00ec7947 */ /* 0x000fea000383ffff */
.L_x_55:
[----:B------:R-:W-:Y:S05]  /*31f0*/  BRA.U UP4, `(.L_x_63) ;  /* 0x0000001104587547 */ /* 0x000fea000b800000 */
[----:B------:R-:W-:Y:S01]  /*3200*/  UMOV UR6, 0x40 ;  /* 0x0000004000067882 */ /* 0x000fe20000000000 */
[----:B------:R-:W-:Y:S01]  /*3210*/  NOP ;  /* 0x0000000000007918 */ /* 0x000fe20000000000 */
[----:B------:R-:W-:Y:S01]  /*3220*/  ULEA UR6, UR37, UR6, 0x18 ;  /* 0x0000000625067291 */ /* 0x000fe2000f8ec0ff */
[----:B------:R-:W-:Y:S02]  /*3230*/  UMOV UR7, 0x400 ;  /* 0x0000040000077882 */ /* 0x000fe40000000000 */
[----:B------:R-:W-:-:S06]  /*3240*/  ULEA UR37, UR37, UR7, 0x18 ;  /* 0x0000000725257291 */ /* 0x000fcc000f8ec0ff */
[----:B------:R-:W1:Y:S02]  /*3250*/  LDS.U8 R2, [UR6+0x1c] ;  /* 0x00001c06ff027984 */ /* 0x000e640008000000 */
[----:B-1----:R-:W-:-:S13]  /*3260*/  ISETP.NE.AND P0, PT, R2, RZ, PT ;  /* 0x000000ff0200720c */ /* 0x002fda0003f05270 */
[----:B------:R-:W-:Y:S05]  /*3270*/  @P0 BRA `(.L_x_64) ;  /* 0x0000000400080947 */ /* 0x000fea0003800000 */
[----:B------:R-:W-:Y:S02]  /*3280*/  UISETP.NE.U32.AND UP0, UPT, UR5, 0x1, UPT ;  /* 0x000000010500788c */ /* 0x000fe4000bf05070 */
[----:B------:R-:W-:-:S07]  /*3290*/  UIADD3 UR8, UPT, UPT, UR6, 0x8, URZ ;  /* 0x0000000806087890 */ /* 0x000fce000fffe0ff */
[----:B------:R-:W-:Y:S05]  /*32a0*/  BRA.U !UP0, `(.L_x_65) ;  /* 0x00000001089c7547 */ /* 0x000fea000b800000 */
[----:B------:R-:W-:Y:S01]  /*32b0*/  ELECT P0, URZ, PT ;  /* 0x0000000000ff782f */ /* 0x000fe20003800000 */
[----:B------:R-:W-:-:S12]  /*32c0*/  BSSY B0, `(.L_x_65) ;  /* 0x0000025000007945 */ /* 0x000fd80003800000 */
[----:B------:R-:W-:Y:S05]  /*32d0*/  @!P0 BRA `(.L_x_66) ;  /* 0x00000000008c8947 */ /* 0x000fea0003800000 */
[----:B------:R-:W-:-:S05]  /*32e0*/  UMOV UR7, 0x10 ;  /* 0x0000001000077882 */ /* 0x000fca0000000000 */
[----:B------:R-:W-:Y:S04]  /*32f0*/  DEPBAR.LE SB1, 0x36 ;  /* 0x00009d800000791a */ /* 0x000fe80000000000 */
[----:B------:R-:W1:Y:S02]  /*3300*/  UTCATOMSWS.2CTA.FIND_AND_SET.ALIGN UP1, UR7, UR7 ;  /* 0x00000007000775e3 */ /* 0x000e640008220800 */
[----:B-1----:R-:W-:Y:S01]  /*3310*/  MOV R11, UR7 ;  /* 0x00000007000b7c02 */ /* 0x002fe20008000f00 */
[----:B------:R-:W-:Y:S06]  /*3320*/  BRA.U UP1, `(.L_x_67) ;  /* 0x0000000101187547 */ /* 0x000fec000b800000 */
.L_x_68:
[----:B------:R-:W-:Y:S05]  /*3330*/  NANOSLEEP 0x64 ;  /* 0x000000640000795d */ /* 0x000fea0003800000 */
[----:B------:R-:W-:-:S05]  /*3340*/  UMOV UR7, 0x10 ;  /* 0x0000001000077882 */ /* 0x000fca0000000000 */
[----:B------:R-:W-:Y:S04]  /*3350*/  DEPBAR.LE SB1, 0x36 ;  /* 0x00009d800000791a */ /* 0x000fe80000000000 */
[----:B------:R-:W1:Y:S02]  /*3360*/  UTCATOMSWS.2CTA.FIND_AND_SET.ALIGN UP1, UR7, UR7 ;  /* 0x00000007000775e3 */ /* 0x000e640008220800 */
[----:B-1----:R-:W-:Y:S01]  /*3370*/  MOV R11, UR7 ;  /* 0x00000007000b7c02 */ /* 0x002fe20008000f00 */
[----:B------:R-:W-:Y:S05]  /*3380*/  BRA.U !UP1, `(.L_x_68) ;  /* 0xfffffffd09e87547 */ /* 0x000fea000b83ffff */
.L_x_67:
[----:B------:R-:W1:Y:S01]  /*3390*/  LDS R5, [UR6+0x10] ;  /* 0x00001006ff057984 */ /* 0x000e620008000800 */
[----:B------:R-:W-:Y:S01]  /*33a0*/  IMAD.U32 R3, RZ, RZ, UR37 ;  /* 0x00000025ff037e24 */ /* 0x000fe2000f8e00ff */
[----:B------:R-:W-:-:S03]  /*33b0*/  MOV R2, UR4 ;  /* 0x0000000400027c02 */ /* 0x000fc60008000f00 */
[----:B------:R-:W-:Y:S01]  /*33c0*/  VIADD R3, R3, 0x190 ;  /* 0x0000019003037836 */ /* 0x000fe20000000000 */
[----:B-1----:R-:W-:-:S04]  /*33d0*/  SHF.L.U32 R5, R5, 0x1f, RZ ;  /* 0x0000001f05057819 */ /* 0x002fc800000006ff */
[----:B------:R-:W1:Y:S02]  /*33e0*/  SYNCS.PHASECHK.TRANS64.TRYWAIT P0, [UR6+0x8], R5 ;  /* 0x00000805ff0075a7 */ /* 0x000e640008001106 */
[----:B-1----:R-:W-:Y:S05]  /*33f0*/  @P0 BRA `(.L_x_69) ;  /* 0x0000000000080947 */ /* 0x002fea0003800000 */
[----:B------:R-:W1:Y:S02]  /*3400*/  SYNCS.PHASECHK.TRANS64.TRYWAIT P0, [UR6+0x8], R5 ;  /* 0x00000805ff0075a7 */ /* 0x000e640008001106 */
[----:B-1----:R-:W-:Y:S05]  /*3410*/  @!P0 BRA `(.L_x_70) ;  /* 0x000000ac00f48947 */ /* 0x002fea0003800000 */
.L_x_69:
[----:B-1----:R-:W-:Y:S01]  /*3420*/  HFMA2 R4, -RZ, RZ, 0, 5.9604644775390625e-08 ;  /* 0x00000001ff047431 */ /* 0x002fe200000001ff */
[----:B------:R-:W-:Y:S01]  /*3430*/  UPRMT UR7, UR4, 0x654, UR8 ;  /* 0x0000065404077896 */ /* 0x000fe20008000008 */
[----:B------:R-:W-:Y:S01]  /*3440*/  IMAD.MOV.U32 R6, RZ, RZ, 0xffff ;  /* 0x0000ffffff067424 */ /* 0x000fe200078e00ff */
[----:B------:R-:W-:Y:S01]  /*3450*/  PRMT R2, R2, 0x654, R3 ;  /* 0x0000065402027816 */ /* 0x000fe20000000003 */
[----:B------:R-:W-:Y:S02]  /*3460*/  IMAD.MOV.U32 R5, RZ, RZ, 0x4 ;  /* 0x00000004ff057424 */ /* 0x000fe400078e00ff */
[----:B------:R-:W-:Y:S01]  /*3470*/  IMAD.SHL.U32 R9, R11, 0x20, RZ ;  /* 0x000000200b097824 */ /* 0x000fe200078e00ff */
[----:B------:R-:W-:Y:S02]  /*3480*/  MOV R3, UR7 ;  /* 0x0000000700037c02 */ /* 0x000fe40008000f00 */
[-C--:B------:R-:W-:Y:S01]  /*3490*/  SHF.L.U32 R7, R6, R11.reuse, RZ ;  /* 0x0000000b06077219 */ /* 0x080fe200000006ff */
[----:B------:R1:W-:Y:S01]  /*34a0*/  SYNCS.ARRIVE.TRANS64.RED RZ, [UR7], R5 ;  /* 0x00000005ffff79a7 */ /* 0x0003e20008000407 */
[----:B------:R-:W-:Y:S01]  /*34b0*/  SHF.L.U32 R6, R4, R11, RZ ;  /* 0x0000000b04067219 */ /* 0x000fe200000006ff */
[----:B------:R1:W-:Y:S04]  /*34c0*/  STS [UR37+0x190], R9 ;  /* 0x00019009ff007988 */ /* 0x0003e80008000825 */
[----:B------:R1:W-:Y:S04]  /*34d0*/  STAS [R2.64], R11 ;  /* 0x0000000b02007dbd */ /* 0x0003e8000c0008ff */
[----:B------:R1:W-:Y:S04]  /*34e0*/  ATOMS.OR RZ, [UR6+0x14], R7 ;  /* 0x00001407ffff798c */ /* 0x0003e8000b000006 */
[----:B------:R1:W-:Y:S04]  /*34f0*/  ATOMS.OR RZ, [UR6+0x18], R6 ;  /* 0x00001806ffff798c */ /* 0x0003e8000b000006 */
[----:B------:R1:W-:Y:S02]  /*3500*/  ATOMS.XOR RZ, [UR6+0x10], R4 ;  /* 0x00001004ffff798c */ /* 0x0003e4000b800006 */
.L_x_66:
[----:B------:R-:W-:Y:S05]  /*3510*/  BSYNC B0 ;  /* 0x0000000000007941 */ /* 0x000fea0003800000 */
.L_x_65:
[----:B------:R-:W-:Y:S05]  /*3520*/  BRA.U UP0, `(.L_x_71) ;  /* 0x00000001006c7547 */ /* 0x000fea000b800000 */
[----:B------:R-:W-:-:S03]  /*3530*/  UMOV UR7, 0xffffffff ;  /* 0xffffffff00077882 */ /* 0x000fc60000000000 */
[----:B------:R-:W-:Y:S05]  /*3540*/  BRA.DIV UR7, `(.L_x_72) ;  /* 0x000000ae07c07947 */ /* 0x000fea000b800000 */
[----:B------:R-:W-:-:S13]  /*3550*/  ELECT P6, URZ, PT ;  /* 0x0000000000ff782f */ /* 0x000fda00038c0000 */
.L_x_356:
[----:B------:R-:W-:Y:S05]  /*3560*/  @!P6 BRA `(.L_x_71) ;  /* 0x00000000005ce947 */ /* 0x000fea0003800000 */
[----:B-1----:R-:W1:Y:S02]  /*3570*/  LDS R3, [UR6+0x10] ;  /* 0x00001006ff037984 */ /* 0x002e640008000800 */
[----:B-1----:R-:W-:-:S04]  /*3580*/  SHF.L.U32 R3, R3, 0x1f, RZ ;  /* 0x0000001f03037819 */ /* 0x002fc800000006ff */
[----:B------:R-:W1:Y:S02]  /*3590*/  SYNCS.PHASECHK.TRANS64.TRYWAIT P0, [UR6+0x8], R3 ;  /* 0x00000803ff0075a7 */ /* 0x000e640008001106 */
[----:B-1----:R-:W-:Y:S05]  /*35a0*/  @P0 BRA `(.L_x_73) ;  /* 0x0000000000080947 */ /* 0x002fea0003800000 */
[----:B------:R-:W1:Y:S02]  /*35b0*/  SYNCS.PHASECHK.TRANS64.TRYWAIT P0, [UR6+0x8], R3 ;  /* 0x00000803ff0075a7 */ /* 0x000e640008001106 */
[----:B-1----:R-:W-:Y:S05]  /*35c0*/  @!P0 BRA `(.L_x_74) ;  /* 0x000000ac00c08947 */ /* 0x002fea0003800000 */
.L_x_73:
[----:B------:R-:W2:Y:S01]  /*35d0*/  LDS R5, [UR37+0x190] ;  /* 0x00019025ff057984 */ /* 0x000ea20008000800 */
[----:B-1----:R-:W-:Y:S02]  /*35e0*/  HFMA2 R2, -RZ, RZ, 0, 5.9604644775390625e-08 ;  /* 0x00000001ff027431 */ /* 0x002fe400000001ff */
[----:B------:R-:W-:Y:S01]  /*35f0*/  IMAD.MOV.U32 R3, RZ, RZ, 0xffff ;  /* 0x0000ffffff037424 */ /* 0x000fe200078e00ff */
[----:B------:R-:W-:Y:S01]  /*3600*/  UPRMT UR7, UR4, 0x654, UR8 ;  /* 0x0000065404077896 */ /* 0x000fe20008000008 */
[----:B--2---:R-:W-:-:S03]  /*3610*/  IMAD.SHL.U32 R4, R5, 0x20, RZ ;  /* 0x0000002005047824 */ /* 0x004fc600078e00ff */
[-C--:B------:R-:W-:Y:S02]  /*3620*/  SHF.L.U32 R3, R3, R5.reuse, RZ ;  /* 0x0000000503037219 */ /* 0x080fe400000006ff */
[----:B------:R-:W-:Y:S01]  /*3630*/  SHF.L.U32 R5, R2, R5, RZ ;  /* 0x0000000502057219 */ /* 0x000fe200000006ff */
[----:B------:R2:W-:Y:S04]  /*3640*/  STS [UR37+0x190], R4 ;  /* 0x00019004ff007988 */ /* 0x0005e80008000825 */
[----:B------:R2:W-:Y:S04]  /*3650*/  ATOMS.OR RZ, [UR6+0x14], R3 ;  /* 0x00001403ffff798c */ /* 0x0005e8000b000006 */
[----:B------:R2:W-:Y:S01]  /*3660*/  ATOMS.OR RZ, [UR6+0x18], R5 ;  /* 0x00001805ffff798c */ /* 0x0005e2000b000006 */
[----:B------:R-:W-:Y:S03]  /*3670*/  SYNCS.ARRIVE.TRANS64.RED.A1T0 RZ, [UR7], RZ ;  /* 0x000000ffffff79a7 */ /* 0x000fe60008100407 */
[----:B------:R2:W-:Y:S01]  /*3680*/  ATOMS.XOR RZ, [UR6+0x10], R2 ;  /* 0x00001002ffff798c */ /* 0x0005e2000b800006 */
[----:B------:R-:W-:Y:S05]  /*3690*/  BRA `(.L_x_71) ;  /* 0x0000000000107947 */ /* 0x000fea0003800000 */
.L_x_64:
[----:B------:R-:W-:-:S05]  /*36a0*/  MOV R2, 0xffffffff ;  /* 0xffffffff00027802 */ /* 0x000fca0000000f00 */
[----:B------:R1:W-:Y:S02]  /*36b0*/  STS [UR37+0x190], R2 ;  /* 0x00019002ff007988 */ /* 0x0003e40008000825 */
[----:B-1----:R-:W-:Y:S02]  /*36c0*/  MOV R2, 0x36e0 ;  /* 0x000036e000027802 */ /* 0x002fe40000000f00 */
[----:B-----5:R-:W-:Y:S05]  /*36d0*/  CALL.REL.NOINC `($__internal_1_$__cuda_sm10x_tcgen05_guardrail_trap_phase_invalid_during_alloc) ;  /* 0x000000b400247944 */ /* 0x020fea0003c00000 */
.L_x_71:
[----:B------:R-:W-:Y:S05]  /*36e0*/  WARPSYNC.ALL ;  /* 0x0000000000007948 */ /* 0x000fea0003800000 */
[----:B------:R-:W3:Y:S01]  /*36f0*/  S2UR UR8, SR_CgaCtaId ;  /* 0x00000000000879c3 */ /* 0x000ee20000008800 */
[----:B------:R-:W-:Y:S01]  /*3700*/  UMOV UR6, 0x400 ;  /* 0x0000040000067882 */ /* 0x000fe20000000000 */
[----:B------:R-:W-:-:S06]  /*3710*/  NOP ;  /* 0x0000000000007918 */ /* 0x000fcc0000000000 */
[----:B------:R-:W-:Y:S06]  /*3720*/  BAR.ARV 0x6, 0xa0 ;  /* 0x0182800000007b1d */ /* 0x000fec0000002000 */
[----:B------:R-:W-:Y:S01]  /*3730*/  LOP3.LUT R0, R0, 0xffff, RZ, 0xc0, !PT ;  /* 0x0000ffff00007812 */ /* 0x000fe200078ec0ff */
[----:B-1----:R-:W-:Y:S01]  /*3740*/  IMAD.MOV.U32 R9, RZ, RZ, 0x1 ;  /* 0x00000001ff097424 */ /* 0x002fe200078e00ff */
[----:B------:R-:W-:Y:S01]  /*3750*/  LOP3.LUT R8, R8, 0xffff, RZ, 0xc0, !PT ;  /* 0x0000ffff08087812 */ /* 0x000fe200078ec0ff */
[----:B------:R-:W-:Y:S01]  /*3760*/  UMOV UR22, URZ ;  /* 0x000000ff00167c82 */ /* 0x000fe20008000000 */
[----:B------:R-:W-:Y:S01]  /*3770*/  R2UR UR12, R0 ;  /* 0x00000000000c72ca */ /* 0x000fe200000e0000 */
[----:B------:R-:W-:Y:S01]  /*3780*/  UMOV UR21, URZ ;  /* 0x000000ff00157c82 */ /* 0x000fe20008000000 */
[----:B------:R-:W-:Y:S01]  /*3790*/  R2UR UR13, R8 ;  /* 0x00000000080d72ca */ /* 0x000fe200000e0000 */
[----:B------:R-:W-:Y:S01]  /*37a0*/  IMAD.MOV.U32 R8, RZ, RZ, RZ ;  /* 0x000000ffff087224 */ /* 0x000fe200078e00ff */
[----:B------:R-:W-:Y:S01]  /*37b0*/  UMOV UR20, URZ ;  /* 0x000000ff00147c82 */ /* 0x000fe20008000000 */
[----:B------:R-:W-:-:S02]  /*37c0*/  UISETP.NE.AND UP2, UPT, UR5, URZ, UPT ;  /* 0x000000ff0500728c */ /* 0x000fc4000bf45270 */
[----:B---3--:R-:W-:Y:S01]  /*37d0*/  ULEA UR8, UR8, UR6, 0x18 ;  /* 0x0000000608087291 */ /* 0x008fe2000f8ec0ff */
[----:B------:R-:W1:Y:S03]  /*37e0*/  LDCU UR6, c[0x0][0x38c] ;  /* 0x00007180ff0677ac */ /* 0x000e660008000800 */
[----:B------:R-:W-:Y:S02]  /*37f0*/  UIADD3 UR14, UPT, UPT, UR8, 0xc400, URZ ;  /* 0x0000c400080e7890 */ /* 0x000fe4000fffe0ff */
[----:B------:R-:W-:-:S03]  /*3800*/  UIADD3 UR15, UPT, UPT, UR8, 0x22400, URZ ;  /* 0x00022400080f7890 */ /* 0x000fc6000fffe0ff */
[----:B--2---:R-:W2:Y:S01]  /*3810*/  LDS R2, [UR8+0x190] ;  /* 0x00019008ff027984 */ /* 0x004ea20008000800 */
[----:B------:R-:W-:Y:S02]  /*3820*/  USHF.R.U32.HI UR14, URZ, 0x4, UR14 ;  /* 0x00000004ff0e7899 */ /* 0x000fe4000801160e */
[----:B------:R-:W-:Y:S02]  /*3830*/  USHF.R.U32.HI UR15, URZ, 0x4, UR15 ;  /* 0x00000004ff0f7899 */ /* 0x000fe4000801160f */
[----:B------:R-:W-:Y:S02]  /*3840*/  ULOP3.LUT UR14, UR14, 0x3fff, URZ, 0xc0, !UPT ;  /* 0x00003fff0e0e7892 */ /* 0x000fe4000f8ec0ff */
[----:B------:R-:W-:Y:S02]  /*3850*/  ULOP3.LUT UR15, UR15, 0x3fff, URZ, 0xc0, !UPT ;  /* 0x00003fff0f0f7892 */ /* 0x000fe4000f8ec0ff */
[----:B------:R-:W-:Y:S02]  /*3860*/  ULOP3.LUT UR14, UR14, 0x10000, URZ, 0xfc, !UPT ;  /* 0x000100000e0e7892 */ /* 0x000fe4000f8efcff */
[----:B-1----:R-:W-:-:S02]  /*3870*/  UIADD3 UR6, UPT, UPT, UR6, 0x3f, URZ ;  /* 0x0000003f06067890 */ /* 0x002fc4000fffe0ff */
[----:B------:R-:W-:Y:S02]  /*3880*/  ULOP3.LUT UR15, UR15, 0x10000, URZ, 0xfc, !UPT ;  /* 0x000100000f0f7892 */ /* 0x000fe4000f8efcff */
[----:B------:R-:W-:Y:S01]  /*3890*/  USHF.R.S32.HI UR7, URZ, 0x1f, UR6 ;  /* 0x0000001fff077899 */ /* 0x000fe20008011406 */
[----:B------:R-:W-:Y:S01]  /*38a0*/  UMOV UR28, 0x0 ;  /* 0x00000000001c7882 */ /* 0x000fe20000000000 */
[----:B------:R-:W-:Y:S02]  /*38b0*/  UMOV UR29, 0x10400010 ;  /* 0x10400010001d7882 */ /* 0x000fe40000000000 */
[----:B------:R-:W-:Y:S01]  /*38c0*/  ULEA.HI UR7, UR7, UR6, URZ, 0x6 ;  /* 0x0000000607077291 */ /* 0x000fe2000f8f30ff */
[----:B------:R-:W-:Y:S01]  /*38d0*/  UMOV UR26, 0x0 ;  /* 0x00000000001a7882 */ /* 0x000fe20000000000 */
[----:B------:R-:W-:Y:S02]  /*38e0*/  UMOV UR27, 0x10400010 ;  /* 0x10400010001b7882 */ /* 0x000fe40000000000 */
[----:B------:R-:W-:-:S04]  /*38f0*/  USHF.R.S32.HI UR7, URZ, 0x6, UR7 ;  /* 0x00000006ff077899 */ /* 0x000fc80008011407 */
[----:B------:R-:W-:-:S04]  /*3900*/  UISETP.LT.AND UP0, UPT, UR7, 0x1, UPT ;  /* 0x000000010700788c */ /* 0x000fc8000bf01270 */
[----:B------:R-:W-:Y:S01]  /*3910*/  USEL UR23, UR7, 0x1, !UP0 ;  /* 0x0000000107177887 */ /* 0x000fe2000c000000 */
[----:B--2---:R-:W-:Y:S02]  /*3920*/  R2UR UR24, R2 ;  /* 0x00000000021872ca */ /* 0x004fe400000e0000 */
[----:B------:R-:W-:-:S13]  /*3930*/  CS2R R2, SRZ ;  /* 0x0000000000027805 */ /* 0x000fda000001ff00 */
.L_x_82:
[C---:B------:R-:W-:Y:S02]  /*3940*/  LEA R0, R8.reuse, UR8, 0x3 ;  /* 0x0000000808007c11 */ /* 0x040fe4000f8e18ff */
[----:B------:R-:W-:Y:S02]  /*3950*/  SHF.L.U32 R5, R3, 0x1f, RZ ;  /* 0x0000001f03057819 */ /* 0x000fe400000006ff */
[----:B------:R-:W-:Y:S02]  /*3960*/  LEA R4, R8, UR8, 0x4 ;  /* 0x0000000808047c11 */ /* 0x000fe4000f8e20ff */
[----:B------:R-:W1:Y:S02]  /*3970*/  SYNCS.PHASECHK.TRANS64.TRYWAIT P0, [R0+URZ+0x100], R5 ;  /* 0x00010005000075a7 */ /* 0x000e6400080011ff */
[----:B-1-34-:R-:W-:Y:S05]  /*3980*/  @!P0 BRA `(.L_x_75) ;  /* 0x000000a800e88947 */ /* 0x01afea0003800000 */
.L_x_357:
[----:B-1----:R-:W1:Y:S01]  /*3990*/  LDS.128 R4, [R4+0x170] ;  /* 0x0001700004047984 */ /* 0x002e620000000c00 */
[----:B------:R-:W-:Y:S02]  /*39a0*/  VIADD R0, R0, 0x110 ;  /* 0x0000011000007836 */ /* 0x000fe40000000000 */
[----:B------:R-:W-:Y:S01]  /*39b0*/  VIADD R8, R8, 0x1 ;  /* 0x0000000108087836 */ /* 0x000fe20000000000 */
[----:B------:R-:W-:Y:S01]  /*39c0*/  @!PT LDS RZ, [RZ] ;  /* 0x00000000fffff984 */ /* 0x000fe20000000800 */
[----:B------:R-:W-:Y:S01]  /*39d0*/  @!PT LDS RZ, [RZ] ;  /* 0x00000000fffff984 */ /* 0x000fe20000000800 */
[----:B------:R-:W-:Y:S01]  /*39e0*/  @!PT LDS RZ, [RZ] ;  /* 0x00000000fffff984 */ /* 0x000fe20000000800 */
[----:B------:R-:W-:Y:S01]  /*39f0*/  @!PT LDS RZ, [RZ] ;  /* 0x00000000fffff984 */ /* 0x000fe20000000800 */
[----:B------:R2:W-:Y:S06]  /*3a00*/  MEMBAR.ALL.CTA ;  /* 0x0000000000007992 */ /* 0x0005ec0000008000 */
[----:B--2---:R-:W2:Y:S01]  /*3a10*/  FENCE.VIEW.ASYNC.S ;  /* 0x00000000000073c6 */ /* 0x004ea20000000000 */
[----:B------:R-:W-:-:S04]  /*3a20*/  PRMT R0, RZ, 0x654, R0 ;  /* 0x00000654ff007816 */ /* 0x000fc80000000000 */
[----:B--2---:R2:W-:Y:S01]  /*3a30*/  SYNCS.ARRIVE.TRANS64.RED.A1T0 RZ, [R0+URZ], RZ ;  /* 0x000000ff00ff79a7 */ /* 0x0045e200081004ff */
[----:B-1----:R-:W-:Y:S01]  /*3a40*/  LOP3.LUT P1, RZ, R6, 0x1, RZ, 0xc0, !PT ;  /* 0x0000000106ff7812 */ /* 0x002fe2000782c0ff */
[----:B--2---:R-:W-:-:S12]  /*3a50*/  BRA.U UP2, `(.L_x_76) ;  /* 0x0000000102e07547 */ /* 0x004fd8000b800000 */
[----:B------:R-:W1:Y:S01]  /*3a60*/  LDCU UR6, c[0x0][0x38c] ;  /* 0x00007180ff0677ac */ /* 0x000e620008000800 */
[----:B------:R-:W-:Y:S02]  /*3a70*/  PLOP3.LUT P2, PT, PT, PT, PT, 0x80, 0x8 ;  /* 0x000000000008781c */ /* 0x000fe40003f4f070 */
[----:B------:R-:W-:Y:S01]  /*3a80*/  SHF.L.U32 R5, R9, 0x1f, RZ ;  /* 0x0000001f09057819 */ /* 0x000fe200000006ff */
[----:B------:R-:W-:Y:S02]  /*3a90*/  ULEA UR10, UR22, UR8, 0x3 ;  /* 0x00000008160a7291 */ /* 0x000fe4000f8e18ff */
[----:B------:R-:W-:Y:S02]  /*3aa0*/  ULEA UR11, UR22, UR24, 0x8 ;  /* 0x00000018160b7291 */ /* 0x000fe4000f8e40ff */
[----:B-1----:R-:W-:-:S06]  /*3ab0*/  UISETP.GE.AND UP0, UPT, UR6, 0x1, UPT ;  /* 0x000000010600788c */ /* 0x002fcc000bf06270 */
[----:B------:R-:W-:-:S05]  /*3ac0*/  PLOP3.LUT P0, PT, PT, PT, UP0, 0x80, 0x8 ;  /* 0x000000000008781c */ /* 0x000fca0003f0f008 */
[----:B------:R-:W-:-:S08]  /*3ad0*/  @UP0 ULEA UR6, UR21, UR8, 0x3 ;  /* 0x0000000815060291 */ /* 0x000fd0000f8e18ff */
[----:B------:R-:W-:-:S04]  /*3ae0*/  @P0 SHF.L.U32 R0, R2, 0x1f, RZ ;  /* 0x0000001f02000819 */ /* 0x000fc800000006ff */
[----:B------:R1:W2:Y:S01]  /*3af0*/  @P0 SYNCS.PHASECHK.TRANS64.TRYWAIT P2, [UR6], R0 ;  /* 0x00000000ff0005a7 */ /* 0x0002a20008041106 */
[----:B------:R-:W3:Y:S02]  /*3b00*/  SYNCS.PHASECHK.TRANS64.TRYWAIT P0, [UR10+0x130], R5 ;  /* 0x00013005ff0075a7 */ /* 0x000ee4000800110a */
[----:B-123--:R-:W-:Y:S05]  /*3b10*/  @!P0 BRA `(.L_x_77) ;  /* 0x000000a800988947 */ /* 0x00efea0003800000 */
.L_x_359:
[----:B------:R-:W-:Y:S01]  /*3b20*/  UMOV UR19, UR20 ;  /* 0x0000001400137c82 */ /* 0x000fe20008000000 */
[----:B------:R-:W-:Y:S05]  /*3b30*/  BRA.U !UP0, `(.L_x_78) ;  /* 0x0000000108987547 */ /* 0x000fea000b800000 */
[----:B------:R-:W-:Y:S02]  /*3b40*/  UIADD3 UR19, UPT, UPT, UR23, UR20, URZ ;  /* 0x0000001417137290 */ /* 0x000fe4000fffe0ff */
[----:B------:R-:W-:Y:S01]  /*3b50*/  UPLOP3.LUT UP3, UPT, UPT, UPT, UPT, 0x40, 0x4 ;  /* 0x000000000004789c */ /* 0x000fe20003f6e870 */
[----:B------:R-:W-:Y:S01]  /*3b60*/  UMOV UR18, UR7 ;  /* 0x0000000700127c82 */ /* 0x000fe20008000000 */
[----:B------:R-:W-:-:S09]  /*3b70*/  UMOV UR17, UR21 ;  /* 0x0000001500117c82 */ /* 0x000fd20008000000 */
.L_x_81:
[----:B--2---:R-:W-:Y:S01]  /*3b80*/  ULEA UR9, UR17, UR8, 0x3 ;  /* 0x0000000811097291 */ /* 0x004fe2000f8e18ff */
[----:B---3--:R-:W-:Y:S11]  /*3b90*/  @P2 BRA `(.L_x_79) ;  /* 0x00000000000c2947 */ /* 0x008ff60003800000 */
[----:B-1----:R-:W-:Y:S04]  /*3ba0*/  SHF.L.U32 R5, R2, 0x1f, RZ ;  /* 0x0000001f02057819 */ /* 0x002fe800000006ff */
[----:B------:R-:W1:Y:S02]  /*3bb0*/  SYNCS.PHASECHK.TRANS64.TRYWAIT P0, [UR9], R5 ;  /* 0x00000005ff0075a7 */ /* 0x000e640008001109 */
[----:B-1----:R-:W-:Y:S05]  /*3bc0*/  @!P0 BRA `(.L_x_80) ;  /* 0x000000a800848947 */ /* 0x002fea0003800000 */
.L_x_79:
[----:B------:R-:W-:Y:S01]  /*3bd0*/  UISETP.NE.AND UP0, UPT, UR18, 0x1, UPT ;  /* 0x000000011200788c */ /* 0x000fe2000bf05270 */
[----:B------:R-:W-:Y:S01]  /*3be0*/  PLOP3.LUT P2, PT, PT, PT, PT, 0x80, 0x8 ;  /* 0x000000000008781c */ /* 0x000fe20003f4f070 */
[----:B------:R-:W-:Y:S02]  /*3bf0*/  UIADD3 UR21, UPT, UPT, UR17, 0x1, URZ ;  /* 0x0000000111157890 */ /* 0x000fe4000fffe0ff */
[----:B------:R-:W-:Y:S02]  /*3c00*/  ULEA UR30, UR17, UR15, 0x9 ;  /* 0x0000000f111e7291 */ /* 0x000fe4000f8e48ff */
[----:B------:R-:W-:Y:S01]  /*3c10*/  UISETP.NE.AND UP1, UPT, UR21, 0xb, UPT ;  /* 0x0000000b1500788c */ /* 0x000fe2000bf25270 */
[----:B------:R-:W-:Y:S01]  /*3c20*/  PLOP3.LUT P0, PT, PT, PT, UP0, 0x80, 0x8 ;  /* 0x000000000008781c */ /* 0x000fe20003f0f008 */
[----:B------:R-:W-:Y:S02]  /*3c30*/  ULEA UR32, UR17, UR14, 0x9 ;  /* 0x0000000e11207291 */ /* 0x000fe4000f8e48ff */
[----:B------:R-:W-:Y:S02]  /*3c40*/  USEL UR16, URZ, 0x1, UP1 ;  /* 0x00000001ff107887 */ /* 0x000fe40008800000 */
[----:B------:R-:W-:Y:S02]  /*3c50*/  USEL UR21, UR21, URZ, UP1 ;  /* 0x000000ff15157287 */ /* 0x000fe40008800000 */
[----:B------:R-:W-:Y:S02]  /*3c60*/  UIADD3 UR36, UPT, UPT, UR30, 0x2, URZ ;  /* 0x000000021e247890 */ /* 0x000fe4000fffe0ff */
[----:B------:R-:W-:Y:S01]  /*3c70*/  @UP0 ULEA UR6, UR21, UR8, 0x3 ;  /* 0x0000000815060291 */ /* 0x000fe2000f8e18ff */
[----:B------:R-:W-:Y:S01]  /*3c80*/  LOP3.LUT R2, R2, UR16, RZ, 0x3c, !PT ;  /* 0x0000001002027c12 */ /* 0x000fe2000f8e3cff */
[----:B------:R-:W-:Y:S02]  /*3c90*/  UIADD3 UR34, UPT, UPT, UR32, 0x2, URZ ;  /* 0x0000000220227890 */ /* 0x000fe4000fffe0ff */
[----:B------:R-:W-:Y:S01]  /*3ca0*/  UIADD3 UR9, UPT, UPT, UR9, 0x58, URZ ;  /* 0x0000005809097890 */ /* 0x000fe2000fffe0ff */
[----:B-1----:R-:W-:Y:S01]  /*3cb0*/  @P0 SHF.L.U32 R0, R2, 0x1f, RZ ;  /* 0x0000001f02000819 */ /* 0x002fe200000006ff */
[----:B------:R-:W-:Y:S01]  /*3cc0*/  UMOV UR31, 0x80004020 ;  /* 0x80004020001f7882 */ /* 0x000fe20000000000 */
[----:B------:R-:W-:Y:S01]  /*3cd0*/  UMOV UR33, 0x80004020 ;  /* 0x8000402000217882 */ /* 0x000fe20000000000 */
[----:B------:R-:W-:Y:S01]  /*3ce0*/  UMOV UR37, 0x80004020 ;  /* 0x8000402000257882 */ /* 0x000fe20000000000 */
[----:B------:R2:W3:Y:S01]  /*3cf0*/  @P0 SYNCS.PHASECHK.TRANS64.TRYWAIT P2, [UR6], R0 ;  /* 0x00000000ff0005a7 */ /* 0x0004e20008041106 */
[----:B------:R-:W-:Y:S01]  /*3d00*/  UIADD3 UR20, UPT, UPT, UR20, 0x1, URZ ;  /* 0x0000000114147890 */ /* 0x000fe2000fffe0ff */
[----:B------:R2:W-:Y:S01]  /*3d10*/  UTCQMMA.2CTA gdesc[UR32], gdesc[UR30], tmem[UR11], tmem[UR28], idesc[UR29], UP3 ;  /* 0x00ff1c1e200075ea */ /* 0x0005e20009a0030b */
[----:B------:R-:W-:Y:S02]  /*3d20*/  UIADD3 UR18, UPT, UPT, UR18, -0x1, URZ ;  /* 0xffffffff12127890 */ /* 0x000fe4000fffe0ff */
[----:B------:R-:W-:Y:S02]  /*3d30*/  UISETP.NE.AND UP0, UPT, UR20, UR19, UPT ;  /* 0x000000131400728c */ /* 0x000fe4000bf05270 */
[----:B------:R-:W-:Y:S01]  /*3d40*/  UPLOP3.LUT UP3, UPT, UPT, UPT, UPT, 0x80, 0x8 ;  /* 0x000000000008789c */ /* 0x000fe20003f6f070 */
[----:B------:R-:W-:Y:S01]  /*3d50*/  UMOV UR35, 0x80004020 ;  /* 0x8000402000237882 */ /* 0x000fe20000000000 */
[----:B------:R-:W-:Y:S01]  /*3d60*/  UMOV UR17, UR21 ;  /* 0x0000001500117c82 */ /* 0x000fe20008000000 */
[----:B------:R2:W-:Y:S01]  /*3d70*/  UTCQMMA.2CTA gdesc[UR34], gdesc[UR36], tmem[UR11], tmem[UR26], idesc[UR27], UPT ;  /* 0x00ff1a24220075ea */ /* 0x0005e2000ba0030b */
[----:B------:R2:W-:Y:S03]  /*3d80*/  UTCBAR.2CTA.MULTICAST [UR9], URZ, UR13 ;  /* 0x000000ff090073e9 */ /* 0x0005e6000820080d */
[----:B------:R-:W-:Y:S05]  /*3d90*/  BRA.U UP0, `(.L_x_81) ;  /* 0xfffffffd00787547 */ /* 0x000fea000b83ffff */
.L_x_78:
[----:B------:R-:W-:Y:S01]  /*3da0*/  UIADD3 UR10, UPT, UPT, UR10, 0x120, URZ ;  /* 0x000001200a0a7890 */ /* 0x000fe2000fffe0ff */
[----:B------:R-:W-:-:S08]  /*3db0*/  UMOV UR20, UR19 ;  /* 0x0000001300147c82 */ /* 0x000fd00008000000 */
[----:B------:R4:W-:Y:S01]  /*3dc0*/  UTCBAR.2CTA.MULTICAST [UR10], URZ, UR12 ;  /* 0x000000ff0a0073e9 */ /* 0x0009e2000820080c */
[----:B------:R-:W-:Y:S02]  /*3dd0*/  NOP ;  /* 0x0000000000007918 */ /* 0x000fe40000000000 */
.L_x_76:
[----:B------:R-:W-:Y:S01]  /*3de0*/  UIADD3 UR22, UPT, UPT, UR22, 0x1, URZ ;  /* 0x0000000116167890 */ /* 0x000fe2000fffe0ff */
[----:B------:R-:W-:-:S03]  /*3df0*/  ISETP.NE.AND P0, PT, R8, 0x2, PT ;  /* 0x000000020800780c */ /* 0x000fc60003f05270 */
[----:B------:R-:W-:Y:S01]  /*3e00*/  UISETP.NE.AND UP0, UPT, UR22, 0x2, UPT ;  /* 0x000000021600788c */ /* 0x000fe2000bf05270 */
[----:B-12---:R-:W-:Y:S02]  /*3e10*/  SEL R0, RZ, 0x1, P0 ;  /* 0x00000001ff007807 */ /* 0x006fe40000000000 */
[----:B------:R-:W-:Y:S01]  /*3e20*/  SEL R8, R8, RZ, P0 ;  /* 0x000000ff08087207 */ /* 0x000fe20000000000 */
[----:B------:R-:W-:Y:S01]  /*3e30*/  USEL UR6, URZ, 0x1, UP0 ;  /* 0x00000001ff067887 */ /* 0x000fe20008000000 */
[----:B------:R-:W-:Y:S01]  /*3e40*/  LOP3.LUT R3, R3, R0, RZ, 0x3c, !PT ;  /* 0x0000000003037212 */ /* 0x000fe200078e3cff */
[----:B------:R-:W-:-:S04]  /*3e50*/  USEL UR22, UR22, URZ, UP0 ;  /* 0x000000ff16167287 */ /* 0x000fc80008000000 */
[----:B------:R-:W-:Y:S01]  /*3e60*/  LOP3.LUT R9, R9, UR6, RZ, 0x3c, !PT ;  /* 0x0000000609097c12 */ /* 0x000fe2000f8e3cff */
[----:B------:R-:W-:Y:S07]  /*3e70*/  @P1 BRA `(.L_x_82) ;  /* 0xfffffff800b01947 */ /* 0x000fee000383ffff */
[----:B------:R-:W1:Y:S01]  /*3e80*/  S2UR UR6, SR_CgaCtaId ;  /* 0x00000000000679c3 */ /* 0x000e620000008800 */
[----:B------:R-:W-:Y:S01]  /*3e90*/  ELECT P0, URZ, PT ;  /* 0x0000000000ff782f */ /* 0x000fe20003800000 */
[----:B------:R-:W-:Y:S01]  /*3ea0*/  HFMA2 R0, -RZ, RZ, 0, 5.9604644775390625e-08 ;  /* 0x00000001ff007431 */ /* 0x000fe200000001ff */
[----:B------:R-:W-:-:S05]  /*3eb0*/  UMOV UR7, 0x40 ;  /* 0x0000004000077882 */ /* 0x000fca0000000000 */
[----:B------:R-:W-:Y:S01]  /*3ec0*/  UVIRTCOUNT.DEALLOC.SMPOOL 0x80 ;  /* 0x000000800000784c */ /* 0x000fe20000000000 */
[----:B------:R-:W-:Y:S02]  /*3ed0*/  UISETP.NE.AND UP0, UPT, UR5, URZ, UPT ;  /* 0x000000ff0500728c */ /* 0x000fe4000bf05270 */
[----:B-1----:R-:W-:-:S09]  /*3ee0*/  ULEA UR6, UR6, UR7, 0x18 ;  /* 0x0000000706067291 */ /* 0x002fd2000f8ec0ff */
[----:B------:R1:W-:Y:S01]  /*3ef0*/  @P0 STS.U8 [UR6+0x1c], R0 ;  /* 0x00001c00ff000988 */ /* 0x0003e20008000006 */
[----:B------:R-:W-:Y:S05]  /*3f00*/  BRA.U UP0, `(.L_x_83) ;  /* 0x0000000100587547 */ /* 0x000fea000b800000 */
[----:B------:R-:W-:Y:S01]  /*3f10*/  UIADD3 UR7, UPT, UPT, UR8, 0x130, URZ ;  /* 0x0000013008077890 */ /* 0x000fe2000fffe0ff */
[----:B------:R-:W-:-:S03]  /*3f20*/  SHF.L.U32 R3, R9, 0x1f, RZ ;  /* 0x0000001f09037819 */ /* 0x000fc600000006ff */
[----:B------:R-:W-:-:S09]  /*3f30*/  ULEA UR5, UR22, UR7, 0x3 ;  /* 0x0000000716057291 */ /* 0x000fd2000f8e18ff */
[----:B------:R-:W2:Y:S02]  /*3f40*/  SYNCS.PHASECHK.TRANS64.TRYWAIT P0, [UR5], R3 ;  /* 0x00000003ff0075a7 */ /* 0x000ea40008001105 */
[----:B--2---:R-:W-:Y:S05]  /*3f50*/  @!P0 BRA `(.L_x_84) ;  /* 0x000000a400b88947 */ /* 0x004fea0003800000 */
.L_x_362:
[----:B------:R-:W-:-:S04]  /*3f60*/  UIADD3 UR9, UPT, UPT, UR22, 0x1, URZ ;  /* 0x0000000116097890 */ /* 0x000fc8000fffe0ff */
[----:B------:R-:W-:-:S04]  /*3f70*/  UISETP.NE.AND UP1, UPT, UR9, 0x2, UPT ;  /* 0x000000020900788c */ /* 0x000fc8000bf25270 */
[----:B------:R-:W-:Y:S02]  /*3f80*/  USEL UR5, URZ, 0x1, UP1 ;  /* 0x00000001ff057887 */ /* 0x000fe40008800000 */
[----:B------:R-:W-:-:S04]  /*3f90*/  USEL UR9, UR9, URZ, UP1 ;  /* 0x000000ff09097287 */ /* 0x000fc80008800000 */
[----:B------:R-:W-:Y:S01]  /*3fa0*/  ULEA UR9, UR9, UR7, 0x3 ;  /* 0x0000000709097291 */ /* 0x000fe2000f8e18ff */
[----:B-1----:R-:W-:-:S04]  /*3fb0*/  LOP3.LUT R3, R9, UR5, RZ, 0x3c, !PT ;  /* 0x0000000509037c12 */ /* 0x002fc8000f8e3cff */
[----:B------:R-:W-:Y:S01]  /*3fc0*/  SHF.L.U32 R3, R3, 0x1f, RZ ;  /* 0x0000001f03037819 */ /* 0x000fe200000006ff */
[----:B------:R-:W-:-:S04]  /*3fd0*/  IMAD.U32 R0, RZ, RZ, UR9 ;  /* 0x00000009ff007e24 */ /* 0x000fc8000f8e00ff */
[----:B------:R1:W2:Y:S03]  /*3fe0*/  SYNCS.PHASECHK.TRANS64.TRYWAIT P0, [R0+URZ], R3 ;  /* 0x00000003000075a7 */ /* 0x0002a600080011ff */
[----:B--2---:R-:W-:Y:S05]  /*3ff0*/  @!P0 NANOSLEEP.SYNCS 0x989680 ;  /* 0x009896800000895d */ /* 0x004fea0003900000 */
[----:B------:R-:W2:Y:S02]  /*4000*/  @!P0 SYNCS.PHASECHK.TRANS64 P0, [R0+URZ], R3 ;  /* 0x00000003000085a7 */ /* 0x000ea400080010ff */
[----:B--2---:R-:W-:Y:S05]  /*4010*/  @P0 BRA `(.L_x_85) ;  /* 0x0000000000200947 */ /* 0x004fea0003800000 */
.L_x_86:
[----:B--2---:R2:W1:Y:S02]  /*4020*/  SYNCS.PHASECHK.TRANS64.TRYWAIT P0, [R0+URZ], R3 ;  /* 0x00000003000075a7 */ /* 0x00446400080011ff */
[----:B-1----:R-:W-:Y:S05]  /*4030*/  @!P0 NANOSLEEP.SYNCS 0x989680 ;  /* 0x009896800000895d */ /* 0x002fea0003900000 */
[----:B------:R-:W1:Y:S02]  /*4040*/  @!P0 SYNCS.PHASECHK.TRANS64 P0, [R0+URZ], R3 ;  /* 0x00000003000085a7 */ /* 0x000e6400080010ff */
[----:B-1----:R-:W-:Y:S05]  /*4050*/  @!P0 BRA `(.L_x_86) ;  /* 0xfffffffc00f08947 */ /* 0x002fea000383ffff */
[----:B------:R-:W-:Y:S05]  /*4060*/  BRA `(.L_x_85) ;  /* 0x00000000000c7947 */ /* 0x000fea0003800000 */
.L_x_83:
[----:B------:R-:W-:-:S04]  /*4070*/  UIADD3 UR5, UPT, UPT, UR8, 0x160, URZ ;  /* 0x0000016008057890 */ /* 0x000fc8000fffe0ff */
[----:B------:R-:W-:-:S09]  /*4080*/  UPRMT UR5, UR4, 0x654, UR5 ;  /* 0x0000065404057896 */ /* 0x000fd20008000005 */
[----:B------:R-:W-:Y:S03]  /*4090*/  SYNCS.ARRIVE.TRANS64.RED.A1T0 RZ, [UR5], RZ ;  /* 0x000000ffffff79a7 */ /* 0x000fe60008100405 */
.L_x_85:
[----:B-12---:R-:W-:Y:S01]  /*40a0*/  SHF.L.U32 R3, RZ, 0x1f, RZ ;  /* 0x0000001fff037819 */ /* 0x006fe200000006ff */
[----:B------:R-:W-:Y:S01]  /*40b0*/  UIADD3 UR5, UPT, UPT, UR8, 0x160, URZ ;  /* 0x0000016008057890 */ /* 0x000fe2000fffe0ff */
[----:B------:R-:W-:Y:S02]  /*40c0*/  PLOP3.LUT P0, PT, PT, PT, UP0, 0x80, 0x8 ;  /* 0x000000000008781c */ /* 0x000fe40003f0f008 */
[----:B------:R-:W1:Y:S02]  /*40d0*/  SYNCS.PHASECHK.TRANS64.TRYWAIT P1, [UR8+0x160], R3 ;  /* 0x00016003ff0075a7 */ /* 0x000e640008021108 */
[----:B-1----:R-:W-:Y:S09]  /*40e0*/  @!P1 BRA `(.L_x_87) ;  /* 0x000000a4006c9947 */ /* 0x002ff20003800000 */
.L_x_364:
[----:B------:R-:W-:Y:S01]  /*40f0*/  @!UP0 UPRMT UR5, UR4, 0x654, UR5 ;  /* 0x0000065404058896 */ /* 0x000fe20008000005 */
[----:B------:R-:W-:Y:S02]  /*4100*/  UMOV UR8, 0xffff ;  /* 0x0000ffff00087882 */ /* 0x000fe40000000000 */
[----:B------:R-:W-:-:S06]  /*4110*/  UMOV UR4, 0x1 ;  /* 0x0000000100047882 */ /* 0x000fcc0000000000 */
[----:B------:R-:W-:Y:S01]  /*4120*/  @!P0 SYNCS.ARRIVE.TRANS64.RED.A1T0 RZ, [UR5], RZ ;  /* 0x000000ffffff89a7 */ /* 0x000fe20008100405 */
[----:B------:R-:W-:Y:S01]  /*4130*/  NOP ;  /* 0x0000000000007918 */ /* 0x000fe20000000000 */
[----:B-1----:R-:W1:Y:S01]  /*4140*/  LDS R0, [UR6+0x14] ;  /* 0x00001406ff007984 */ /* 0x002e620008000800 */
[----:B------:R-:W-:-:S04]  /*4150*/  ULOP3.LUT UR5, UR24, 0xffff, URZ, 0xc0, !UPT ;  /* 0x0000ffff18057892 */ /* 0x000fc8000f8ec0ff */
[----:B------:R-:W-:-:S04]  /*4160*/  USHF.R.U32.HI UR5, URZ, 0x5, UR5 ;  /* 0x00000005ff057899 */ /* 0x000fc80008011605 */
[----:B------:R-:W-:Y:S02]  /*4170*/  USHF.L.U32 UR8, UR8, UR5, URZ ;  /* 0x0000000508087299 */ /* 0x000fe400080006ff */
[----:B------:R-:W-:-:S04]  /*4180*/  USHF.L.U32 UR4, UR4, UR5, URZ ;  /* 0x0000000504047299 */ /* 0x000fc800080006ff */
[----:B-1----:R-:W-:-:S04]  /*4190*/  LOP3.LUT R0, R0, UR8, RZ, 0xc0, !PT ;  /* 0x0000000800007c12 */ /* 0x002fc8000f8ec0ff */
[----:B------:R-:W-:-:S13]  /*41a0*/  ISETP.NE.AND P0, PT, R0, UR8, PT ;  /* 0x0000000800007c0c */ /* 0x000fda000bf05270 */
[----:B------:R-:W-:Y:S05]  /*41b0*/  @P0 BRA `(.L_x_88) ;  /* 0x0000000000580947 */ /* 0x000fea0003800000 */
[----:B------:R-:W1:Y:S02]  /*41c0*/  LDS R0, [UR6+0x18] ;  /* 0x00001806ff007984 */ /* 0x000e640008000800 */
[----:B-1----:R-:W-:-:S04]  /*41d0*/  LOP3.LUT R0, R0, UR4, RZ, 0xc0, !PT ;  /* 0x0000000400007c12 */ /* 0x002fc8000f8ec0ff */
[----:B------:R-:W-:-:S13]  /*41e0*/  ISETP.NE.AND P0, PT, R0, UR4, PT ;  /* 0x0000000400007c0c */ /* 0x000fda000bf05270 */
[----:B------:R-:W-:Y:S05]  /*41f0*/  @P0 BRA `(.L_x_89) ;  /* 0x00000000003c0947 */ /* 0x000fea0003800000 */
[----:B------:R-:W1:Y:S01]  /*4200*/  S2R R2, SR_LANEID ;  /* 0x0000000000027919 */ /* 0x000e620000000000 */
[----:B------:R-:W-:Y:S01]  /*4210*/  ULOP3.LUT UR8, URZ, UR8, URZ, 0x33, !UPT ;  /* 0x00000008ff087292 */ /* 0x000fe2000f8e33ff */
[----:B------:R-:W-:Y:S01]  /*4220*/  LOP3.LUT R4, RZ, UR4, RZ, 0x33, !PT ;  /* 0x00000004ff047c12 */ /* 0x000fe2000f8e33ff */
[----:B------:R-:W-:Y:S02]  /*4230*/  VOTEU.ANY UR7, UPT, PT ;  /* 0x0000000000077886 */ /* 0x000fe400038e0100 */
[----:B------:R-:W-:Y:S01]  /*4240*/  UFLO.U32 UR7, UR7 ;  /* 0x00000007000772bd */ /* 0x000fe200080e0000 */
[----:B------:R-:W2:Y:S01]  /*4250*/  REDUX UR4, R4 ;  /* 0x00000000040473c4 */ /* 0x000ea20000000000 */
[----:B------:R-:W-:-:S06]  /*4260*/  IMAD.U32 R0, RZ, RZ, UR8 ;  /* 0x00000008ff007e24 */ /* 0x000fcc000f8e00ff */
[----:B------:R1:W-:Y:S01]  /*4270*/  UTCATOMSWS.AND URZ, UR8 ;  /* 0x0000000800ff79e3 */ /* 0x0003e20008000000 */
[----:B------:R-:W3:Y:S01]  /*4280*/  REDUX UR5, R0 ;  /* 0x00000000000573c4 */ /* 0x000ee20000000000 */
[----:B-1----:R-:W-:Y:S01]  /*4290*/  ISETP.EQ.U32.AND P0, PT, R2, UR7, PT ;  /* 0x0000000702007c0c */ /* 0x002fe2000bf02070 */
[----:B--2---:R-:W-:Y:S01]  /*42a0*/  IMAD.U32 R2, RZ, RZ, UR4 ;  /* 0x00000004ff027e24 */ /* 0x004fe2000f8e00ff */
[----:B---3--:R-:W-:-:S11]  /*42b0*/  MOV R3, UR5 ;  /* 0x0000000500037c02 */ /* 0x008fd60008000f00 */
[----:B------:R1:W-:Y:S04]  /*42c0*/  @P0 ATOMS.AND RZ, [UR6+0x14], R3 ;  /* 0x00001403ffff098c */ /* 0x0003e8000a800006 */
[----:B------:R1:W-:Y:S01]  /*42d0*/  @P0 ATOMS.AND RZ, [UR6+0x18], R2 ;  /* 0x00001802ffff098c */ /* 0x0003e2000a800006 */
[----:B------:R-:W-:Y:S05]  /*42e0*/  BRA `(.L_x_90) ;  /* 0x0000000000147947 */ /* 0x000fea0003800000 */
.L_x_89:
[----:B------:R-:W-:Y:S02]  /*42f0*/  MOV R2, 0x4310 ;  /* 0x0000431000027802 */ /* 0x000fe40000000f00 */
[----:B---345:R-:W-:Y:S05]  /*4300*/  CALL.REL.NOINC `($__internal_0_$__cuda_sm10x_tcgen05_guardrail_trap_col_being_dealloced_not_returned_by_alloc) ;  /* 0x000000a8000c7944 */ /* 0x038fea0003c00000 */
[----:B------:R-:W-:Y:S05]  /*4310*/  BRA `(.L_x_90) ;  /* 0x0000000000087947 */ /* 0x000fea0003800000 */
.L_x_88:
[----:B------:R-:W-:Y:S02]  /*4320*/  MOV R2, 0x4340 ;  /* 0x0000434000027802 */ /* 0x000fe40000000f00 */
[----:B---345:R-:W-:Y:S05]  /*4330*/  CALL.REL.NOINC `($__internal_2_$__cuda_sm10x_tcgen05_guardrail_trap_unallocated_columns_being_dealloced) ;  /* 0x000000a800187944 */ /* 0x038fea0003c00000 */
.L_x_90:
[----:B------:R-:W-:Y:S01]  /*4340*/  NOP ;  /* 0x0000000000007918 */ /* 0x000fe20000000000 */
[----:B----4-:R-:W-:Y:S05]  /*4350*/  EXIT ;  /* 0x000000000000794d */ /* 0x010fea0003800000 */
.L_x_63:
[----:B------:R-:W-:-:S09]  /*4360*/  UISETP.NE.OR UP5, UPT, UR10, 0x3, UP5 ;  /* 0x000000030a00788c */ /* 0x000fd2000afa5670 */
[----:B------:R-:W-:Y:S05]  /*4370*/  BRA.U UP5, `(.L_x_91) ;  /* 0x0000001105147547 */ /* 0x000fea000b800000 */
[----:B------:R-:W1:Y:S01]  /*4380*/  LDC R0, c[0x0][0xb30] ;  /* 0x0002cc00ff007b82 */ /* 0x000e620000000800 */
[----:B------:R-:W2:Y:S01]  /*4390*/  LDCU.64 UR8, c[0x0][0x888] ;  /* 0x00011100ff0877ac */ /* 0x000ea20008000a00 */
[----:B------:R-:W-:Y:S02]  /*43a0*/  HFMA2 R29, -RZ, RZ, 0, 0 ;  /* 0x00000000ff1d7431 */ /* 0x000fe400000001ff */
[----:B------:R-:W-:Y:S01]  /*43b0*/  IMAD.MOV.U32 R31, RZ, RZ, 0x1 ;  /* 0x00000001ff1f7424 */ /* 0x000fe200078e00ff */
[----:B------:R-:W-:Y:S01]  /*43c0*/  MOV R27, 0x2000 ;  /* 0x00002000001b7802 */ /* 0x000fe20000000f00 */
[----:B------:R-:W3:Y:S01]  /*43d0*/  LDCU.64 UR4, c[0x0][0x890] ;  /* 0x00011200ff0477ac */ /* 0x000ee20008000a00 */
[----:B------:R-:W-:Y:S01]  /*43e0*/  IMAD.MOV.U32 R30, RZ, RZ, RZ ;  /* 0x000000ffff1e7224 */ /* 0x000fe200078e00ff */
[----:B------:R-:W4:Y:S01]  /*43f0*/  LDC R25, c[0x0][0x370] ;  /* 0x0000dc00ff197b82 */ /* 0x000f220000000800 */
[----:B------:R-:W-:Y:S01]  /*4400*/  UMOV UR7, 0x400 ;  /* 0x0000040000077882 */ /* 0x000fe20000000000 */
[----:B------:R-:W-:-:S02]  /*4410*/  UPLOP3.LUT UP1, UPT, UPT, UPT, UPT, 0x40, 0x4 ;  /* 0x000000000004789c */ /* 0x000fc40003f2e870 */
[----:B------:R-:W-:-:S04]  /*4420*/  ULEA UR7, UR37, UR7, 0x18 ;  /* 0x0000000725077291 */ /* 0x000fc8000f8ec0ff */
[----:B------:R-:W4:Y:S01]  /*4430*/  LDC R2, c[0x0][0xb0c] ;  /* 0x0002c300ff027b82 */ /* 0x000f220000000800 */
[----:B------:R-:W-:Y:S02]  /*4440*/  UIADD3 UR13, UPT, UPT, UR7, 0xc8, URZ ;  /* 0x000000c8070d7890 */ /* 0x000fe4000fffe0ff */
[----:B--2---:R-:W-:Y:S02]  /*4450*/  UISETP.NE.U32.AND UP2, UPT, UR8, URZ, UPT ;  /* 0x000000ff0800728c */ /* 0x004fe4000bf45070 */
[----:B------:R-:W-:Y:S02]  /*4460*/  UIADD3 UR33, UPT, UPT, UR7, 0xb0, URZ ;  /* 0x000000b007217890 */ /* 0x000fe4000fffe0ff */
[----:B---3--:R-:W-:Y:S01]  /*4470*/  UISETP.NE.U32.AND UP3, UPT, UR4, URZ, UPT ;  /* 0x000000ff0400728c */ /* 0x008fe2000bf65070 */
[----:B------:R-:W2:Y:S01]  /*4480*/  LDC R24, c[0x0][0xb20] ;  /* 0x0002c800ff187b82 */ /* 0x000ea20000000800 */
[----:B-1----:R-:W-:Y:S01]  /*4490*/  ISETP.NE.AND P1, PT, R0, 0x1, PT ;  /* 0x000000010000780c */ /* 0x002fe20003f25270 */
[----:B------:R-:W-:-:S02]  /*44a0*/  UISETP.NE.AND.EX UP2, UPT, UR9, URZ, UPT, UP2 ;  /* 0x000000ff0900728c */ /* 0x000fc4000bf45320 */
[----:B------:R-:W-:Y:S02]  /*44b0*/  UIADD3 UR25, UPT, UPT, UR7, 0xb8, URZ ;  /* 0x000000b807197890 */ /* 0x000fe4000fffe0ff */
[----:B------:R-:W-:Y:S02]  /*44c0*/  UIADD3 UR17, UPT, UPT, UR7, 0xc0, URZ ;  /* 0x000000c007117890 */ /* 0x000fe4000fffe0ff */
[----:B------:R-:W1:Y:S01]  /*44d0*/  LDC.64 R32, c[0x0][0x348] ;  /* 0x0000d200ff207b82 */ /* 0x000e620000000a00 */
[----:B------:R-:W-:Y:S02]  /*44e0*/  UPRMT UR13, UR37, 0x654, UR13 ;  /* 0x00000654250d7896 */ /* 0x000fe4000800000d */
[----:B------:R-:W-:-:S05]  /*44f0*/  UISETP.NE.AND.EX UP3, UPT, UR5, URZ, UPT, UP3 ;  /* 0x000000ff0500728c */ /* 0x000fca000bf65330 */
[----:B------:R-:W3:Y:S08]  /*4500*/  LDC.64 R16, c[0x0][0xb10] ;  /* 0x0002c400ff107b82 */ /* 0x000ef00000000a00 */
[----:B------:R-:W1:Y:S08]  /*4510*/  LDC.64 R6, c[0x0][0xb18] ;  /* 0x0002c600ff067b82 */ /* 0x000e700000000a00 */
[----:B------:R-:W1:Y:S08]  /*4520*/  LDC.64 R4, c[0x0][0xb28] ;  /* 0x0002ca00ff047b82 */ /* 0x000e700000000a00 */
[----:B--2-4-:R-:W1:Y:S02]  /*4530*/  LDC R26, c[0x0][0x374] ;  /* 0x0000dd00ff1a7b82 */ /* 0x014e640000000800 */
.L_x_102:
[C---:B------:R-:W-:Y:S02]  /*4540*/  LEA R0, R30.reuse, UR7, 0x3 ;  /* 0x000000071e007c11 */ /* 0x040fe4000f8e18ff */
[----:B------:R-:W-:Y:S02]  /*4550*/  SHF.L.U32 R3, R29, 0x1f, RZ ;  /* 0x0000001f1d037819 */ /* 0x000fe400000006ff */
[----:B------:R-:W-:Y:S02]  /*4560*/  LEA R20, R30, UR7, 0x4 ;  /* 0x000000071e147c11 */ /* 0x000fe4000f8e20ff */
[----:B--2---:R-:W2:Y:S02]  /*4570*/  SYNCS.PHASECHK.TRANS64.TRYWAIT P0, [R0+URZ+0x100], R3 ;  /* 0x00010003000075a7 */ /* 0x004ea400080011ff */
[----:B--2---:R-:W-:Y:S05]  /*4580*/  @!P0 BRA `(.L_x_92) ;  /* 0x000000a0005c8947 */ /* 0x004fea0003800000 */
.L_x_365:
[----:B------:R-:W-:Y:S01]  /*4590*/  ISETP.GE.AND P0, PT, R68, 0x1, PT ;  /* 0x000000014400780c */ /* 0x000fe20003f06270 */
[----:B------:R-:W4:Y:S01]  /*45a0*/  LDS.128 R20, [R20+0x170] ;  /* 0x0001700014147984 */ /* 0x000f220000000c00 */
[----:B--2---:R-:W-:Y:S01]  /*45b0*/  VIADD R0, R0, 0x110 ;  /* 0x0000011000007836 */ /* 0x004fe20000000000 */
[----:B------:R-:W-:Y:S01]  /*45c0*/  @!PT LDS RZ, [RZ] ;  /* 0x00000000fffff984 */ /* 0x000fe20000000800 */
[----:B------:R-:W-:Y:S01]  /*45d0*/  @!PT LDS RZ, [RZ] ;  /* 0x00000000fffff984 */ /* 0x000fe20000000800 */
[----:B------:R-:W-:Y:S01]  /*45e0*/  @!PT LDS RZ, [RZ] ;  /* 0x00000000fffff984 */ /* 0x000fe20000000800 */
[----:B------:R-:W-:Y:S01]  /*45f0*/  @!PT LDS RZ, [RZ] ;  /* 0x00000000fffff984 */ /* 0x000fe20000000800 */
[----:B------:R2:W-:Y:S06]  /*4600*/  MEMBAR.ALL.CTA ;  /* 0x0000000000007992 */ /* 0x0005ec0000008000 */
[----:B--2---:R-:W2:Y:S01]  /*4610*/  FENCE.VIEW.ASYNC.S ;  /* 0x00000000000073c6 */ /* 0x004ea20000000000 */
[----:B------:R-:W-:Y:S04]  /*4620*/  PRMT R0, RZ, 0x654, R0 ;  /* 0x00000654ff007816 */ /* 0x000fe80000000000 */
[----:B--2---:R2:W-:Y:S01]  /*4630*/  SYNCS.ARRIVE.TRANS64.RED.A1T0 RZ, [R0+URZ], RZ ;  /* 0x000000ff00ff79a7 */ /* 0x0045e200081004ff */
[----:B----4-:R-:W-:Y:S11]  /*4640*/  LOP3.LUT P3, RZ, R22, 0x1, RZ, 0xc0, !PT ;  /* 0x0000000116ff7812 */ /* 0x010ff6000786c0ff */
[----:B------:R-:W-:Y:S02]  /*4650*/  @!UPT UIADD3 URZ, UPT, UPT, URZ, URZ, URZ ;  /* 0x000000fffffff290 */ /* 0x000fe4000fffe0ff */
[----:B------:R-:W-:Y:S02]  /*4660*/  @P3 MOV R13, R20 ;  /* 0x00000014000d3202 */ /* 0x000fe40000000f00 */
[----:B------:R-:W-:Y:S01]  /*4670*/  @P3 LOP3.LUT R8, R21, 0xffff, RZ, 0xc0, !PT ;  /* 0x0000ffff15083812 */ /* 0x000fe200078ec0ff */
[----:B--2---:R-:W-:Y:S06]  /*4680*/  @!P0 BRA `(.L_x_93) ;  /* 0x0000000000a48947 */ /* 0x004fec0003800000 */
[----:B-1----:R-:W-:Y:S01]  /*4690*/  IMAD.HI.U32 R35, R26, R7, RZ ;  /* 0x000000071a237227 */ /* 0x002fe200078e00ff */
[----:B------:R-:W-:Y:S02]  /*46a0*/  ISETP.NE.AND P0, PT, R6, 0x1, PT ;  /* 0x000000010600780c */ /* 0x000fe40003f05270 */
[----:B------:R-:W-:Y:S01]  /*46b0*/  ISETP.NE.AND P2, PT, R68, 0x1, PT ;  /* 0x000000014400780c */ /* 0x000fe20003f45270 */
[----:B---3--:R-:W-:Y:S01]  /*46c0*/  IMAD.HI.U32 R34, R25, R16, RZ ;  /* 0x0000001019227227 */ /* 0x008fe200078e00ff */
[----:B------:R-:W-:Y:S02]  /*46d0*/  SHF.R.U32.HI R35, RZ, R24, R35 ;  /* 0x00000018ff237219 */ /* 0x000fe40000011623 */
[----:B------:R-:W-:Y:S01]  /*46e0*/  ISETP.NE.AND P4, PT, R2, 0x1, PT ;  /* 0x000000010200780c */ /* 0x000fe20003f85270 */
[----:B------:R-:W-:Y:S01]  /*46f0*/  IMAD.HI.U32 R36, R13, R16, RZ ;  /* 0x000000100d247227 */ /* 0x000fe200078e00ff */
[----:B------:R-:W-:Y:S02]  /*4700*/  SHF.R.U32.HI R34, RZ, R17, R34 ;  /* 0x00000011ff227219 */ /* 0x000fe40000011622 */
[----:B------:R-:W-:Y:S01]  /*4710*/  SEL R3, R26, R35, !P0 ;  /* 0x000000231a037207 */ /* 0x000fe20004000000 */
[C---:B------:R-:W-:Y:S01]  /*4720*/  IMAD.HI.U32 R35, R8.reuse, R7, RZ ;  /* 0x0000000708237227 */ /* 0x040fe200078e00ff */
[----:B------:R-:W-:Y:S02]  /*4730*/  SEL R11, R25, R34, !P4 ;  /* 0x00000022190b7207 */ /* 0x000fe40006000000 */
[----:B------:R-:W-:Y:S01]  /*4740*/  SHF.R.U32.HI R36, RZ, R17, R36 ;  /* 0x00000011ff247219 */ /* 0x000fe20000011624 */
[----:B------:R-:W-:Y:S01]  /*4750*/  IMAD.HI.U32 R38, R3, R4, RZ ;  /* 0x0000000403267227 */ /* 0x000fe200078e00ff */
[----:B------:R-:W-:Y:S03]  /*4760*/  SHF.R.U32.HI R35, RZ, R24, R35 ;  /* 0x00000018ff237219 */ /* 0x000fe60000011623 */
[----:B------:R-:W-:Y:S01]  /*4770*/  IMAD.HI.U32 R34, R11, R4, RZ ;  /* 0x000000040b227227 */ /* 0x000fe200078e00ff */
[----:B------:R-:W-:Y:S02]  /*4780*/  @P2 SHF.R.U32.HI R3, RZ, R5, R38 ;  /* 0x00000005ff032219 */ /* 0x000fe40000011626 */
[----:B------:R-:W-:Y:S02]  /*4790*/  SEL R9, R8, R35, !P0 ;  /* 0x0000002308097207 */ /* 0x000fe40004000000 */
[----:B------:R-:W-:Y:S01]  /*47a0*/  @P2 SHF.R.U32.HI R11, RZ, R5, R34 ;  /* 0x00000005ff0b2219 */ /* 0x000fe20000011622 */
[C---:B------:R-:W-:Y:S01]  /*47b0*/  IMAD R10, R68.reuse, R3, RZ ;  /* 0x00000003440a7224 */ /* 0x040fe200078e02ff */
[----:B------:R-:W-:Y:S01]  /*47c0*/  SEL R3, R13, R36, !P4 ;  /* 0x000000240d037207 */ /* 0x000fe20006000000 */
[C---:B------:R-:W-:Y:S03]  /*47d0*/  IMAD.HI.U32 R14, R9.reuse, R4, RZ ;  /* 0x00000004090e7227 */ /* 0x040fe600078e00ff */
[----:B------:R-:W-:Y:S01]  /*47e0*/  ISETP.GE.AND P0, PT, R9, R10, PT ;  /* 0x0000000a0900720c */ /* 0x000fe20003f06270 */
[C---:B------:R-:W-:Y:S01]  /*47f0*/  IMAD R12, R68.reuse, R11, RZ ;  /* 0x0000000b440c7224 */ /* 0x040fe200078e02ff */
[-C--:B------:R-:W-:Y:S04]  /*4800*/  SHF.R.U32.HI R14, RZ, R5.reuse, R14 ;  /* 0x00000005ff0e7219 */ /* 0x080fe8000001160e */
[----:B------:R-:W-:Y:S02]  /*4810*/  ISETP.GE.OR P0, PT, R3, R12, P0 ;  /* 0x0000000c0300720c */ /* 0x000fe40000706670 */
[----:B------:R-:W-:Y:S05]  /*4820*/  SEL R15, R9, R14, !P2 ;  /* 0x0000000e090f7207 */ /* 0x000fea0005000000 */
[----:B------:R-:W-:Y:S04]  /*4830*/  IMAD.MOV R14, RZ, RZ, -R15 ;  /* 0x000000ffff0e7224 */ /* 0x000fe800078e0a0f */
[----:B------:R-:W-:Y:S02]  /*4840*/  IMAD R14, R68, R14, R9 ;  /* 0x0000000e440e7224 */ /* 0x000fe400078e0209 */
[C---:B------:R-:W-:Y:S05]  /*4850*/  @!P0 IMAD.HI.U32 R10, R3.reuse, R4, RZ ;  /* 0x00000004030a8227 */ /* 0x040fea00078e00ff */
[----:B------:R-:W-:Y:S04]  /*4860*/  @!P0 SHF.R.U32.HI R10, RZ, R5, R10 ;  /* 0x00000005ff0a8219 */ /* 0x000fe8000001160a */
[----:B------:R-:W-:Y:S01]  /*4870*/  @!P0 SEL R0, R3, R10, !P2 ;  /* 0x0000000a03008207 */ /* 0x000fe20005000000 */
[----:B------:R-:W-:Y:S03]  /*4880*/  IMAD.MOV R10, RZ, RZ, -R3 ;  /* 0x000000ffff0a7224 */ /* 0x000fe600078e0a03 */
[----:B------:R-:W-:Y:S01]  /*4890*/  @!P0 IADD3 R15, PT, PT, R15, -R0, RZ ;  /* 0x800000000f0f8210 */ /* 0x000fe20007ffe0ff */
[----:B------:R-:W-:Y:S01]  /*48a0*/  @!P0 IMAD R0, R11, R14, R0 ;  /* 0x0000000e0b008224 */ /* 0x000fe200078e0200 */
[----:B------:R-:W-:Y:S01]  /*48b0*/  IADD3 R11, PT, PT, -R9, RZ, RZ ;  /* 0x000000ff090b7210 */ /* 0x000fe20007ffe1ff */
[----:B------:R-:W-:Y:S02]  /*48c0*/  IMAD R13, R2, R10, R13 ;  /* 0x0000000a020d7224 */ /* 0x000fe400078e020d */
[----:B------:R-:W-:Y:S02]  /*48d0*/  @!P0 IMAD R9, R15, R68, R3 ;  /* 0x000000440f098224 */ /* 0x000fe400078e0203 */
[----:B------:R-:W-:Y:S02]  /*48e0*/  @!P0 IMAD.MOV.U32 R3, RZ, RZ, R0 ;  /* 0x000000ffff038224 */ /* 0x000fe400078e0000 */
[----:B------:R-:W-:Y:S02]  /*48f0*/  IMAD R8, R6, R11, R8 ;  /* 0x0000000b06087224 */ /* 0x000fe400078e0208 */
[----:B------:R-:W-:Y:S02]  /*4900*/  IMAD R13, R3, R2, R13 ;  /* 0x00000002030d7224 */ /* 0x000fe400078e020d */
[----:B------:R-:W-:Y:S02]  /*4910*/  IMAD R8, R9, R6, R8 ;  /* 0x0000000609087224 */ /* 0x000fe400078e0208 */
.L_x_93:
[----:B------:R-:W-:Y:S05]  /*4920*/  BRA.U UP1, `(.L_x_94) ;  /* 0x0000000101107547 */ /* 0x000fea000b800000 */
[----:B------:R-:W-:Y:S04]  /*4930*/  MOV R0, UR6 ;  /* 0x0000000600007c02 */ /* 0x000fe80008000f00 */
[----:B------:R-:W-:Y:S04]  /*4940*/  SHF.L.U32 R3, R0, 0x1f, RZ ;  /* 0x0000001f00037819 */ /* 0x000fe800000006ff */
[----:B------:R-:W2:Y:S02]  /*4950*/  SYNCS.PHASECHK.TRANS64.TRYWAIT P0, [UR7+0xf8], R3 ;  /* 0x0000f803ff0075a7 */ /* 0x000ea40008001107 */
[----:B--2---:R-:W-:Y:S05]  /*4960*/  @!P0 BRA `(.L_x_95) ;  /* 0x0000009c00788947 */ /* 0x004fea0003800000 */
.L_x_94:
[----:B------:R-:W-:Y:S02]  /*4970*/  R2UR UR35, R19 ;  /* 0x00000000132372ca */ /* 0x000fe400000e0000 */
[----:B------:R-:W-:Y:S02]  /*4980*/  R2UR UR34, R18 ;  /* 0x00000000122272ca */ /* 0x000fe400000e0000 */
[----:B------:R-:W-:Y:S02]  /*4990*/  ISETP.NE.U32.AND P2, PT, RZ, UR4, PT ;  /* 0x00000004ff007c0c */ /* 0x000fe4000bf45070 */
[----:B------:R-:W-:Y:S02]  /*49a0*/  SHF.L.U32 R12, R31, 0x1f, RZ ;  /* 0x0000001f1f0c7819 */ /* 0x000fe400000006ff */
[----:B------:R-:W-:Y:S05]  /*49b0*/  ISETP.NE.AND.EX P2, PT, RZ, UR5, PT, P2 ;  /* 0x00000005ff007c0c */ /* 0x000fea000bf45320 */
[----:B------:R-:W-:Y:S02]  /*49c0*/  USHF.L.U32 UR35, UR35, 0x7, URZ ;  /* 0x0000000723237899 */ /* 0x000fe400080006ff */
[----:B------:R-:W-:Y:S01]  /*49d0*/  USHF.L.U32 UR34, UR34, 0x8, URZ ;  /* 0x0000000822227899 */ /* 0x000fe200080006ff */
[----:B------:R-:W-:Y:S11]  /*49e0*/  BRA.U !UP3, `(.L_x_96) ;  /* 0x000000010b347547 */ /* 0x000ff6000b800000 */
[----:B------:R-:W-:Y:S01]  /*49f0*/  UPLOP3.LUT UP0, UPT, UPT, UPT, UP2, 0x80, 0x8 ;  /* 0x000000000008789c */ /* 0x000fe20003f0f020 */
[----:B--2---:R-:W-:Y:S02]  /*4a00*/  HFMA2 R0, -RZ, RZ, 0, 5.9604644775390625e-08 ;  /* 0x00000001ff007431 */ /* 0x004fe400000001ff */
[----:B------:R-:W-:Y:S03]  /*4a10*/  IMAD.MOV.U32 R182, RZ, RZ, 0x1 ;  /* 0x00000001ffb67424 */ /* 0x000fe600078e00ff */
[----:B------:R-:W-:Y:S05]  /*4a20*/  PLOP3.LUT P0, PT, PT, PT, UP0, 0x80, 0x8 ;  /* 0x000000000008781c */ /* 0x000fea0003f0f008 */
[----:B------:R-:W2:Y:S01]  /*4a30*/  @UP0 LDCU.64 UR10, c[0x0][0x888] ;  /* 0x00011100ff0a07ac */ /* 0x000ea20008000a00 */
[----:B------:R-:W-:Y:S07]  /*4a40*/  @UP0 UIMAD UR8, UR36, UR4, URZ ;  /* 0x00000004240802a4 */ /* 0x000fee000f8e02ff */
[----:B------:R-:W-:Y:S01]  /*4a50*/  @!P0 PRMT R182, R0, 0x7610, R182 ;  /* 0x0000761000b68816 */ /* 0x000fe200000000b6 */
[----:B--2---:R-:W-:Y:S03]  /*4a60*/  @UP0 UIMAD.WIDE UR10, UR8, 0x4, UR10 ;  /* 0x00000004080a08a5 */ /* 0x004fe6000f8e020a */
[----:B------:R-:W2:Y:S03]  /*4a70*/  @!UP0 LDCU UR8, c[0x0][0x880] ;  /* 0x00011000ff0887ac */ /* 0x000ea60008000800 */
[----:B------:R-:W-:Y:S01]  /*4a80*/  IMAD.U32 R10, RZ, RZ, UR10 ;  /* 0x0000000aff0a7e24 */ /* 0x000fe2000f8e00ff */
[----:B------:R-:W-:Y:S05]  /*4a90*/  MOV R11, UR11 ;  /* 0x0000000b000b7c02 */ /* 0x000fea0008000f00 */
[----:B-----5:R4:W5:Y:S02]  /*4aa0*/  @P0 LDG.E R127, desc[UR38][R10.64] ;  /* 0x000000260a7f0981 */ /* 0x020964000c1e1900 */
[----:B--2-4-:R-:W-:Y:S07]  /*4ab0*/  @!P0 IMAD.U32 R127, RZ, RZ, UR8 ;  /* 0x00000008ff7f8e24 */ /* 0x014fee000f8e00ff */
.L_x_96:
[----:B-----5:R-:W-:Y:S01]  /*4ac0*/  @!P2 FSETP.EQ.AND P0, PT, R127, RZ, PT ;  /* 0x000000ff7f00a20b */ /* 0x020fe20003f02000 */
[----:B------:R-:W-:Y:S01]  /*4ad0*/  @!UPT UIADD3 URZ, UPT, UPT, URZ, URZ, URZ ;  /* 0x000000fffffff290 */ /* 0x000fe2000fffe0ff */
[----:B------:R-:W-:Y:S11]  /*4ae0*/  @!P2 BRA `(.L_x_97) ;  /* 0x000000000014a947 */ /* 0x000ff60003800000 */
[----:B------:R-:W-:Y:S02]  /*4af0*/  LOP3.LUT P2, RZ, R182, 0xff, RZ, 0xc0, !PT ;  /* 0x000000ffb6ff7812 */ /* 0x000fe4000784c0ff */
[----:B------:R-:W-:Y:S04]  /*4b00*/  PLOP3.LUT P0, PT, PT, PT, UP0, 0x80, 0x8 ;  /* 0x000000000008781c */ /* 0x000fe80003f0f008 */
[----:B------:R-:W-:Y:S07]  /*4b10*/  PLOP3.LUT P0, PT, P0, PT, PT, 0x8, 0x80 ;  /* 0x000000000080781c */ /* 0x000fee000070e170 */
[----:B------:R-:W-:Y:S11]  /*4b20*/  @P2 FSETP.EQ.AND P0, PT, R127, RZ, PT ;  /* 0x000000ff7f00220b */ /* 0x000ff60003f02000 */
[----:B------:R-:W-:Y:S02]  /*4b30*/  @!UPT UIADD3 URZ, UPT, UPT, URZ, URZ, URZ ;  /* 0x000000fffffff290 */ /* 0x000fe4000fffe0ff */
.L_x_97:
[----:B------:R-:W4:Y:S01]  /*4b40*/  SYNCS.PHASECHK.TRANS64.TRYWAIT P2, [UR7+0xd0], R12 ;  /* 0x0000d00cff0075a7 */ /* 0x000f220008041107 */
[----:B------:R-:W-:Y:S04]  /*4b50*/  ELECT P4, URZ, PT ;  /* 0x0000000000ff782f */ /* 0x000fe80003880000 */
[----:B------:R-:W-:Y:S11]  /*4b60*/  PLOP3.LUT P4, PT, P0, P4, PT, 0xf2, 0x2f ;  /* 0x00000000002f781c */ /* 0x000ff60000789e72 */
[----:B------:R-:W-:Y:S02]  /*4b70*/  @!UPT UIADD3 URZ, UPT, UPT, URZ, URZ, URZ ;  /* 0x000000fffffff290 */ /* 0x000fe4000fffe0ff */
[----:B-1----:R-:W-:Y:S05]  /*4b80*/  @!P4 IADD3 R9, P0, PT, R32, 0x580, RZ ;  /* 0x000005802009c810 */ /* 0x002fea0007f1e0ff */
[----:B--2---:R-:W-:Y:S01]  /*4b90*/  @!P4 IMAD.X R0, RZ, RZ, R33, P0 ;  /* 0x000000ffff00c224 */ /* 0x004fe200000e0621 */
[----:B----4-:R-:W-:Y:S07]  /*4ba0*/  @!P2 BRA `(.L_x_98) ;  /* 0x0000009c0000a947 */ /* 0x010fee0003800000 */
.L_x_368:
[----:B------:R-:W-:Y:S01]  /*4bb0*/  @!P4 R2UR UR8, R0 ;  /* 0x000000000008c2ca */ /* 0x000fe200000e0000 */
[----:B------:R-:W-:Y:S01]  /*4bc0*/  VOTEU.ALL UP1, P4 ;  /* 0x0000000000ff7886 */ /* 0x000fe20002020000 */
[----:B------:R-:W-:Y:S01]  /*4bd0*/  @!P4 R2UR UR9, R9 ;  /* 0x000000000909c2ca */ /* 0x000fe200000e0000 */
[----:B------:R-:W-:Y:S01]  /*4be0*/  @!P4 IMAD.MOV.U32 R0, RZ, RZ, 0x2000 ;  /* 0x00002000ff00c424 */ /* 0x000fe200078e00ff */
[----:B------:R-:W-:Y:S01]  /*4bf0*/  UMOV UR10, 0x0 ;  /* 0x00000000000a7882 */ /* 0x000fe20000000000 */
[----:B------:R-:W-:Y:S01]  /*4c00*/  UMOV UR11, 0x10000000 ;  /* 0x10000000000b7882 */ /* 0x000fe20000000000 */
[----:B------:R-:W-:Y:S01]  /*4c10*/  @!UP1 UIADD3 UR32, UPT, UPT, UR7, 0x200, URZ ;  /* 0x0000020007209890 */ /* 0x000fe2000fffe0ff */
[----:B------:R-:W-:Y:S01]  /*4c20*/  @!P4 IADD3 R9, P0, PT, R32, 0x580, RZ ;  /* 0x000005802009c810 */ /* 0x000fe20007f1e0ff */
[----:B------:R-:W-:Y:S05]  /*4c30*/  VOTEU.ALL UP1, P4 ;  /* 0x0000000000ff7886 */ /* 0x000fea0002020000 */
[----:B------:R-:W-:Y:S01]  /*4c40*/  IMAD.U32 R11, RZ, RZ, UR8 ;  /* 0x00000008ff0b7e24 */ /* 0x000fe2000f8e00ff */
[----:B------:R-:W-:Y:S01]  /*4c50*/  UPRMT UR8, UR37, 0x654, UR33 ;  /* 0x0000065425087896 */ /* 0x000fe20008000021 */
[----:B------:R-:W-:Y:S03]  /*4c60*/  IMAD.U32 R10, RZ, RZ, UR9 ;  /* 0x00000009ff0a7e24 */ /* 0x000fe6000f8e00ff */
[----:B------:R-:W-:Y:S02]  /*4c70*/  @!P4 R2UR UR15, R11 ;  /* 0x000000000b0fc2ca */ /* 0x000fe400000e0000 */
[----:B------:R-:W-:Y:S11]  /*4c80*/  @!P4 R2UR UR14, R10 ;  /* 0x000000000a0ec2ca */ /* 0x000ff600000e0000 */
[----:B------:R-:W-:Y:S02]  /*4c90*/  @!UPT UIADD3 URZ, UPT, UPT, URZ, URZ, URZ ;  /* 0x000000fffffff290 */ /* 0x000fe4000fffe0ff */
[----:B------:R2:W-:Y:S01]  /*4ca0*/  @!UP1 UTMALDG.3D [UR32], [UR14], desc[UR10] ;  /* 0x00000a200e0095b4 */ /* 0x0005e20008011000 */
[----:B------:R4:W-:Y:S01]  /*4cb0*/  @!P4 SYNCS.ARRIVE.TRANS64.RED.A0TR RZ, [UR7+0xb0], R0 ;  /* 0x0000b000ffffc9a7 */ /* 0x0009e20008300407 */
[----:B------:R-:W-:Y:S01]  /*4cc0*/  SYNCS.ARRIVE.TRANS64.RED.A1T0 RZ, [UR8], RZ ;  /* 0x000000ffffff79a7 */ /* 0x000fe20008100408 */
[----:B----4-:R-:W-:Y:S01]  /*4cd0*/  @!P4 IMAD.X R0, RZ, RZ, R33, P0 ;  /* 0x000000ffff00c224 */ /* 0x010fe200000e0621 */
[----:B------:R-:W4:Y:S02]  /*4ce0*/  SYNCS.PHASECHK.TRANS64.TRYWAIT P2, [UR7+0xd8], R12 ;  /* 0x0000d80cff0075a7 */ /* 0x000f240008041107 */
[----:B--2-4-:R-:W-:Y:S05]  /*4cf0*/  @!P2 BRA `(.L_x_99) ;  /* 0x0000009800c4a947 */ /* 0x014fea0003800000 */
.L_x_370:
        /* <DEDUP_REMOVED lines=8> */
[----:B------:R-:W-:Y:S01]  /*4d80*/  @!UP1 UIADD3 UR24, UPT, UPT, UR7, 0x2200, URZ ;  /* 0x0000220007189890 */ /* 0x000fe2000fffe0ff */
[----:B------:R-:W-:Y:S01]  /*4d90*/  VOTEU.ALL UP1, P4 ;  /* 0x0000000000ff7886 */ /* 0x000fe20002020000 */
[----:B------:R-:W-:Y:S01]  /*4da0*/  UMOV UR27, UR35 ;  /* 0x00000023001b7c82 */ /* 0x000fe20008000000 */
[----:B------:R-:W-:Y:S02]  /*4db0*/  UMOV UR28, UR36 ;  /* 0x00000024001c7c82 */ /* 0x000fe40008000000 */
[----:B------:R-:W-:Y:S01]  /*4dc0*/  IMAD.U32 R11, RZ, RZ, UR8 ;  /* 0x00000008ff0b7e24 */ /* 0x000fe2000f8e00ff */
[----:B------:R-:W-:Y:S01]  /*4dd0*/  UPRMT UR8, UR37, 0x654, UR25 ;  /* 0x0000065425087896 */ /* 0x000fe20008000019 */
[----:B------:R-:W-:Y:S02]  /*4de0*/  IMAD.U32 R10, RZ, RZ, UR9 ;  /* 0x00000009ff0a7e24 */ /* 0x000fe4000f8e00ff */
[----:B------:R-:W-:Y:S01]  /*4df0*/  @!P4 IMAD.X R18, RZ, RZ, R33, P0 ;  /* 0x000000ffff12c224 */ /* 0x000fe200000e0621 */
[----:B------:R-:W-:Y:S02]  /*4e00*/  @!P4 R2UR UR15, R11 ;  /* 0x000000000b0fc2ca */ /* 0x000fe400000e0000 */
[----:B------:R-:W-:Y:S11]  /*4e10*/  @!P4 R2UR UR14, R10 ;  /* 0x000000000a0ec2ca */ /* 0x000ff600000e0000 */
[----:B------:R-:W-:Y:S02]  /*4e20*/  @!UPT UIADD3 URZ, UPT, UPT, URZ, URZ, URZ ;  /* 0x000000fffffff290 */ /* 0x000fe4000fffe0ff */
[----:B------:R2:W-:Y:S01]  /*4e30*/  @!UP1 UTMALDG.3D [UR24], [UR14], desc[UR10] ;  /* 0x00000a180e0095b4 */ /* 0x0005e20008011000 */
[----:B------:R2:W-:Y:S01]  /*4e40*/  @!P4 SYNCS.ARRIVE.TRANS64.RED.A0TR RZ, [UR7+0xb8], R0 ;  /* 0x0000b800ffffc9a7 */ /* 0x0005e20008300407 */
[----:B------:R-:W-:Y:S01]  /*4e50*/  SYNCS.ARRIVE.TRANS64.RED.A1T0 RZ, [UR8], RZ ;  /* 0x000000ffffff79a7 */ /* 0x000fe20008100408 */
[----:B------:R-:W4:Y:S02]  /*4e60*/  SYNCS.PHASECHK.TRANS64.TRYWAIT P2, [UR7+0xe0], R12 ;  /* 0x0000e00cff0075a7 */ /* 0x000f240008041107 */
[----:B--2-4-:R-:W-:Y:S05]  /*4e70*/  @!P2 BRA `(.L_x_100) ;  /* 0x00000098007ca947 */ /* 0x014fea0003800000 */
.L_x_372:
[----:B------:R-:W2:Y:S01]  /*4e80*/  LDC.64 R14, c[0x0][0xb10] ;  /* 0x0002c400ff0e7b82 */ /* 0x000ea20000000a00 */
[----:B------:R-:W-:Y:S01]  /*4e90*/  @!P4 R2UR UR8, R18 ;  /* 0x000000001208c2ca */ /* 0x000fe200000e0000 */
[----:B------:R-:W-:Y:S01]  /*4ea0*/  VOTEU.ALL UP1, P4 ;  /* 0x0000000000ff7886 */ /* 0x000fe20002020000 */
[----:B------:R-:W-:Y:S01]  /*4eb0*/  @!P4 R2UR UR9, R19 ;  /* 0x000000001309c2ca */ /* 0x000fe200000e0000 */
[----:B------:R-:W-:Y:S01]  /*4ec0*/  UMOV UR10, 0x0 ;  /* 0x00000000000a7882 */ /* 0x000fe20000000000 */
[----:B------:R-:W-:Y:S03]  /*4ed0*/  UMOV UR11, 0x10000000 ;  /* 0x10000000000b7882 */ /* 0x000fe60000000000 */
[----:B------:R-:W4:Y:S01]  /*4ee0*/  LDC.64 R10, c[0x0][0xb18] ;  /* 0x0002c600ff0a7b82 */ /* 0x000f220000000a00 */
[----:B------:R-:W-:Y:S01]  /*4ef0*/  @!UP1 UIADD3 UR18, UPT, UPT, UR34, 0x80, URZ ;  /* 0x0000008022129890 */ /* 0x000fe2000fffe0ff */
[----:B------:R-:W-:Y:S01]  /*4f00*/  @P3 SHF.R.U32.HI R28, RZ, 0x10, R21 ;  /* 0x00000010ff1c3819 */ /* 0x000fe20000011615 */
[----:B------:R-:W-:Y:S01]  /*4f10*/  @!UP1 UIADD3 UR16, UPT, UPT, UR7, 0x4200, URZ ;  /* 0x0000420007109890 */ /* 0x000fe2000fffe0ff */
[----:B------:R-:W-:Y:S01]  /*4f20*/  VIADD R30, R30, 0x1 ;  /* 0x000000011e1e7836 */ /* 0x000fe20000000000 */
[----:B------:R-:W-:Y:S03]  /*4f30*/  VOTEU.ALL UP1, P4 ;  /* 0x0000000000ff7886 */ /* 0x000fe60002020000 */
[----:B------:R-:W5:Y:S01]  /*4f40*/  @!P1 LDC R0, c[0x0][0xb20] ;  /* 0x0002c800ff009b82 */ /* 0x000f620000000800 */
[----:B------:R-:W-:Y:S01]  /*4f50*/  UMOV UR19, UR35 ;  /* 0x0000002300137c82 */ /* 0x000fe20008000000 */
[----:B------:R-:W-:Y:S01]  /*4f60*/  IMAD.U32 R19, RZ, RZ, UR8 ;  /* 0x00000008ff137e24 */ /* 0x000fe2000f8e00ff */
[----:B------:R-:W-:Y:S05]  /*4f70*/  UMOV UR20, UR36 ;  /* 0x0000002400147c82 */ /* 0x000fea0008000000 */
[----:B-1----:R-:W1:Y:S01]  /*4f80*/  @!P1 LDC R3, c[0x0][0xb0c] ;  /* 0x0002c300ff039b82 */ /* 0x002e620000000800 */
[----:B------:R-:W-:Y:S01]  /*4f90*/  IMAD.U32 R18, RZ, RZ, UR9 ;  /* 0x00000009ff127e24 */ /* 0x000fe2000f8e00ff */
[----:B------:R-:W-:Y:S01]  /*4fa0*/  UPRMT UR8, UR37, 0x654, UR17 ;  /* 0x0000065425087896 */ /* 0x000fe20008000011 */
[----:B------:R-:W-:Y:S03]  /*4fb0*/  @!P4 R2UR UR15, R19 ;  /* 0x00000000130fc2ca */ /* 0x000fe600000e0000 */
[----:B------:R-:W-:Y:S01]  /*4fc0*/  @!P4 R2UR UR14, R18 ;  /* 0x00000000120ec2ca */ /* 0x000fe200000e0000 */
[----:B------:R-:W-:Y:S11]  /*4fd0*/  @!P4 IMAD.MOV.U32 R18, RZ, RZ, 0x2000 ;  /* 0x00002000ff12c424 */ /* 0x000ff600078e00ff */
[----:B------:R-:W-:Y:S01]  /*4fe0*/  @!UPT UIADD3 URZ, UPT, UPT, URZ, URZ, URZ ;  /* 0x000000fffffff290 */ /* 0x000fe2000fffe0ff */
[----:B------:R1:W-:Y:S01]  /*4ff0*/  @!UP1 UTMALDG.3D [UR16], [UR14], desc[UR10] ;  /* 0x00000a100e0095b4 */ /* 0x0003e20008011000 */
[----:B------:R1:W-:Y:S02]  /*5000*/  @!P4 SYNCS.ARRIVE.TRANS64.RED.A0TR RZ, [UR7+0xc0], R18 ;  /* 0x0000c012ffffc9a7 */ /* 0x0003e40008300407 */
[----:B-1----:R-:W-:Y:S01]  /*5010*/  @!P1 ISETP.NE.AND P2, PT, R3, 0x1, PT ;  /* 0x000000010300980c */ /* 0x002fe20003f45270 */
[C---:B--2---:R-:W-:Y:S01]  /*5020*/  @!P1 IMAD.HI.U32 R14, R13.reuse, R14, RZ ;  /* 0x0000000e0d0e9227 */ /* 0x044fe200078e00ff */
[----:B----4-:R-:W-:Y:S03]  /*5030*/  @!P1 ISETP.NE.AND P0, PT, R10, 0x1, PT ;  /* 0x000000010a00980c */ /* 0x010fe60003f05270 */
[C---:B------:R-:W-:Y:S01]  /*5040*/  @!P1 IMAD.HI.U32 R11, R8.reuse, R11, RZ ;  /* 0x0000000b080b9227 */ /* 0x040fe200078e00ff */
[----:B------:R-:W-:Y:S04]  /*5050*/  @!P1 SHF.R.U32.HI R14, RZ, R15, R14 ;  /* 0x0000000fff0e9219 */ /* 0x000fe8000001160e */
[----:B-----5:R-:W-:Y:S01]  /*5060*/  @!P1 SHF.R.U32.HI R9, RZ, R0, R11 ;  /* 0x00000000ff099219 */ /* 0x020fe2000001160b */
[----:B------:R-:W-:Y:S01]  /*5070*/  SYNCS.ARRIVE.TRANS64.RED.A1T0 RZ, [UR8], RZ ;  /* 0x000000ffffff79a7 */ /* 0x000fe20008100408 */
[----:B------:R-:W-:Y:S02]  /*5080*/  @!P1 SEL R14, R13, R14, !P2 ;  /* 0x0000000e0d0e9207 */ /* 0x000fe40005000000 */
[----:B------:R-:W-:Y:S01]  /*5090*/  @!P1 SEL R9, R8, R9, !P0 ;  /* 0x0000000908099207 */ /* 0x000fe20004000000 */
[----:B------:R-:W1:Y:S04]  /*50a0*/  SYNCS.PHASECHK.TRANS64.TRYWAIT P5, [UR7+0xe8], R12 ;  /* 0x0000e80cff0075a7 */ /* 0x000e6800080a1107 */
[----:B------:R-:W-:Y:S02]  /*50b0*/  @!P1 IMAD.IADD R0, R9, 0x1, -R14 ;  /* 0x0000000109009824 */ /* 0x000fe400078e0a0e */
[----:B------:R-:W-:Y:S02]  /*50c0*/  @!P1 IMAD.IADD R9, R14, 0x1, -R9 ;  /* 0x000000010e099824 */ /* 0x000fe400078e0a09 */
[----:B------:R-:W-:Y:S02]  /*50d0*/  @!P1 IMAD R13, R0, R3, R13 ;  /* 0x00000003000d9224 */ /* 0x000fe400078e020d */
[----:B------:R-:W-:Y:S01]  /*50e0*/  @!P1 IMAD R8, R9, R10, R8 ;  /* 0x0000000a09089224 */ /* 0x000fe200078e0208 */
[----:B-1----:R-:W-:Y:S06]  /*50f0*/  @!P5 BRA `(.L_x_101) ;  /* 0x0000009400f4d947 */ /* 0x002fec0003800000 */
.L_x_374:
[----:B-1----:R-:W-:Y:S01]  /*5100*/  @!P4 IADD3 R3, P0, PT, R32, 0x580, RZ ;  /* 0x000005802003c810 */ /* 0x002fe20007f1e0ff */
[----:B------:R-:W-:Y:S01]  /*5110*/  VOTEU.ALL UP1, P4 ;  /* 0x0000000000ff7886 */ /* 0x000fe20002020000 */
[----:B------:R-:W-:Y:S01]  /*5120*/  UMOV UR18, 0x0 ;  /* 0x0000000000127882 */ /* 0x000fe20000000000 */
[----:B------:R-:W-:Y:S01]  /*5130*/  UMOV UR19, 0x10000000 ;  /* 0x1000000000137882 */ /* 0x000fe20000000000 */
[----:B------:R-:W-:Y:S01]  /*5140*/  @!P4 R2UR UR9, R3 ;  /* 0x000000000309c2ca */ /* 0x000fe200000e0000 */
[----:B------:R-:W-:Y:S01]  /*5150*/  @!P4 IMAD.X R0, RZ, RZ, R33, P0 ;  /* 0x000000ffff00c224 */ /* 0x000fe200000e0621 */
[----:B------:R-:W-:Y:S01]  /*5160*/  @!UP1 UIADD3 UR10, UPT, UPT, UR34, 0xc0, URZ ;  /* 0x000000c0220a9890 */ /* 0x000fe2000fffe0ff */
[----:B------:R-:W-:Y:S01]  /*5170*/  ISETP.NE.AND P0, PT, R30, 0x2, PT ;  /* 0x000000021e00780c */ /* 0x000fe20003f05270 */
[----:B------:R-:W-:Y:S01]  /*5180*/  UMOV UR11, UR35 ;  /* 0x00000023000b7c82 */ /* 0x000fe20008000000 */
[----:B------:R-:W-:Y:S01]  /*5190*/  UMOV UR12, UR36 ;  /* 0x00000024000c7c82 */ /* 0x000fe20008000000 */
[----:B------:R-:W-:Y:S01]  /*51a0*/  @!P4 R2UR UR8, R0 ;  /* 0x000000000008c2ca */ /* 0x000fe200000e0000 */
[----:B------:R-:W-:Y:S01]  /*51b0*/  IMAD.IADD R18, R8, 0x1, R181 ;  /* 0x0000000108127824 */ /* 0x000fe200078e02b5 */
[----:B------:R-:W-:Y:S01]  /*51c0*/  @P3 R2UR UR36, R28 ;  /* 0x000000001c2432ca */ /* 0x000fe200000e0000 */
[----:B------:R-:W-:Y:S01]  /*51d0*/  IMAD.IADD R19, R13, 0x1, R180 ;  /* 0x000000010d137824 */ /* 0x000fe200078e02b4 */
[----:B------:R-:W-:Y:S02]  /*51e0*/  SEL R0, RZ, 0x1, P0 ;  /* 0x00000001ff007807 */ /* 0x000fe40000000000 */
[----:B------:R-:W-:Y:S01]  /*51f0*/  LOP3.LUT R31, R31, 0x1, RZ, 0x3c, !PT ;  /* 0x000000011f1f7812 */ /* 0x000fe200078e3cff */
[----:B------:R-:W-:Y:S01]  /*5200*/  IMAD.U32 R10, RZ, RZ, UR9 ;  /* 0x00000009ff0a7e24 */ /* 0x000fe2000f8e00ff */
[----:B------:R-:W-:Y:S01]  /*5210*/  @!UP1 UIADD3 UR9, UPT, UPT, UR7, 0xc8, URZ ;  /* 0x000000c807099890 */ /* 0x000fe2000fffe0ff */
[----:B------:R-:W-:Y:S02]  /*5220*/  LOP3.LUT R29, R29, R0, RZ, 0x3c, !PT ;  /* 0x000000001d1d7212 */ /* 0x000fe400078e3cff */
[----:B------:R-:W-:Y:S02]  /*5230*/  SEL R30, R30, RZ, P0 ;  /* 0x000000ff1e1e7207 */ /* 0x000fe40000000000 */
[----:B------:R-:W-:Y:S01]  /*5240*/  IMAD.U32 R11, RZ, RZ, UR8 ;  /* 0x00000008ff0b7e24 */ /* 0x000fe2000f8e00ff */
[----:B------:R-:W-:Y:S01]  /*5250*/  @!P4 R2UR UR14, R10 ;  /* 0x000000000a0ec2ca */ /* 0x000fe200000e0000 */
[----:B------:R-:W-:Y:S01]  /*5260*/  @!UP1 UIADD3 UR8, UPT, UPT, UR7, 0x6200, URZ ;  /* 0x0000620007089890 */ /* 0x000fe2000fffe0ff */
[----:B------:R-:W-:Y:S02]  /*5270*/  VOTEU.ALL UP1, P4 ;  /* 0x0000000000ff7886 */ /* 0x000fe40002020000 */
[----:B------:R-:W-:Y:S11]  /*5280*/  @!P4 R2UR UR15, R11 ;  /* 0x000000000b0fc2ca */ /* 0x000ff600000e0000 */
[----:B------:R-:W-:Y:S02]  /*5290*/  @!UPT UIADD3 URZ, UPT, UPT, URZ, URZ, URZ ;  /* 0x000000fffffff290 */ /* 0x000fe4000fffe0ff */
[----:B------:R2:W-:Y:S01]  /*52a0*/  @!UP1 UTMALDG.3D [UR8], [UR14], desc[UR18] ;  /* 0x000012080e0095b4 */ /* 0x0005e20008011000 */
[----:B------:R2:W-:Y:S01]  /*52b0*/  @!P4 SYNCS.ARRIVE.TRANS64.RED.A0TR RZ, [UR7+0xc8], R27 ;  /* 0x0000c81bffffc9a7 */ /* 0x0005e20008300407 */
[----:B------:R-:W-:Y:S01]  /*52c0*/  UPLOP3.LUT UP1, UPT, UPT, UPT, UPT, 0x80, 0x8 ;  /* 0x000000000008789c */ /* 0x000fe20003f2f070 */
[----:B------:R-:W-:Y:S01]  /*52d0*/  SYNCS.ARRIVE.TRANS64.RED.A1T0 RZ, [UR13], RZ ;  /* 0x000000ffffff79a7 */ /* 0x000fe2000810040d */
[----:B------:R-:W-:Y:S09]  /*52e0*/  @P3 BRA `(.L_x_102) ;  /* 0xfffffff000943947 */ /* 0x000ff2000383ffff */
[----:B------:R-:W-:-:S04]  /*52f0*/  SHF.L.U32 R3, R31, 0x1f, RZ ;  /* 0x0000001f1f037819 */ /* 0x000fc800000006ff */
[----:B------:R-:W1:Y:S02]  /*5300*/  SYNCS.PHASECHK.TRANS64.TRYWAIT P0, [UR7+0xd0], R3 ;  /* 0x0000d003ff0075a7 */ /* 0x000e640008001107 */
[----:B-1----:R-:W-:Y:S05]  /*5310*/  @!P0 BRA `(.L_x_103) ;  /* 0x0000009400848947 */ /* 0x002fea0003800000 */
.L_x_376:
[----:B------:R-:W4:Y:S02]  /*5320*/  SYNCS.PHASECHK.TRANS64.TRYWAIT P0, [UR7+0xd8], R3 ;  /* 0x0000d803ff0075a7 */ /* 0x000f240008001107 */
[----:B----4-:R-:W-:Y:S05]  /*5330*/  @!P0 BRA `(.L_x_104) ;  /* 0x0000009400948947 */ /* 0x010fea0003800000 */
.L_x_378:
[----:B------:R-:W4:Y:S02]  /*5340*/  SYNCS.PHASECHK.TRANS64.TRYWAIT P0, [UR7+0xe0], R3 ;  /* 0x0000e003ff0075a7 */ /* 0x000f240008001107 */
[----:B----4-:R-:W-:Y:S05]  /*5350*/  @!P0 BRA `(.L_x_105) ;  /* 0x0000009400a48947 */ /* 0x010fea0003800000 */
.L_x_380:
[----:B-1----:R-:W-:-:S07]  /*5360*/  MOV R0, UR7 ;  /* 0x0000000700007c02 */ /* 0x002fce0008000f00 */
.L_x_106:
[----:B-1----:R-:W-:-:S04]  /*5370*/  SHF.L.U32 R3, R31, 0x1f, RZ ;  /* 0x0000001f1f037819 */ /* 0x002fc800000006ff */
[----:B------:R1:W4:Y:S03]  /*5380*/  SYNCS.PHASECHK.TRANS64.TRYWAIT P0, [R0+URZ+0xe8], R3 ;  /* 0x0000e803000075a7 */ /* 0x00032600080011ff */
[----:B----4-:R-:W-:Y:S05]  /*5390*/  @!P0 NANOSLEEP.SYNCS 0x989680 ;  /* 0x009896800000895d */ /* 0x010fea0003900000 */
[----:B------:R-:W4:Y:S02]  /*53a0*/  @!P0 SYNCS.PHASECHK.TRANS64 P0, [R0+URZ+0xe8], R3 ;  /* 0x0000e803000085a7 */ /* 0x000f2400080010ff */
[----:B--2-4-:R-:W-:Y:S05]  /*53b0*/  @P0 EXIT ;  /* 0x000000000000094d */ /* 0x014fea0003800000 */
[----:B------:R-:W-:Y:S05]  /*53c0*/  BRA `(.L_x_106) ;  /* 0xfffffffc00e87947 */ /* 0x000fea000383ffff */
.L_x_91:
[----:B------:R-:W-:-:S06]  /*53d0*/  UISETP.GE.AND UP1, UPT, UR10, 0x4, UPT ;  /* 0x000000040a00788c */ /* 0x000fcc000bf26270 */
[----:B------:R-:W-:-:S13]  /*53e0*/  PLOP3.LUT P0, PT, PT, PT, UP1, 0x80, 0x8 ;  /* 0x000000000008781c */ /* 0x000fda0003f0f018 */
[----:B------:R-:W-:Y:S05]  /*53f0*/  @!P0 EXIT ;  /* 0x000000000000894d */ /* 0x000fea0003800000 */
[----:B------:R-:W-:Y:S01]  /*5400*/  BAR.SYNC.DEFER_BLOCKING 0x6, 0xa0 ;  /* 0x0182800000007b1d */ /* 0x000fe20000010000 */
[C---:B------:R-:W-:Y:S01]  /*5410*/  IMAD.SHL.U32 R0, R200.reuse, 0x40, RZ ;  /* 0x00000040c8007824 */ /* 0x040fe200078e00ff */
[C---:B------:R-:W-:Y:S01]  /*5420*/  LOP3.LUT R203, R200.reuse, 0x60, RZ, 0xc0, !PT ;  /* 0x00000060c8cb7812 */ /* 0x040fe200078ec0ff */
[C---:B------:R-:W-:Y:S01]  /*5430*/  IMAD.SHL.U32 R201, R200.reuse, 0x8, RZ ;  /* 0x00000008c8c97824 */ /* 0x040fe200078e00ff */
[C---:B------:R-:W-:Y:S01]  /*5440*/  LOP3.LUT R202, R200.reuse, 0x2, RZ, 0xc0, !PT ;  /* 0x00000002c8ca7812 */ /* 0x040fe200078ec0ff */
[----:B------:R-:W-:Y:S01]  /*5450*/  IMAD.U32 R74, R200, 0x10000, RZ ;  /* 0x00010000c84a7824 */ /* 0x000fe200078e00ff */
[----:B------:R-:W-:Y:S02]  /*5460*/  UMOV UR41, 0x400 ;  /* 0x0000040000297882 */ /* 0x000fe40000000000 */
[----:B------:R-:W1:Y:S01]  /*5470*/  LDC R189, c[0x0][0x370] ;  /* 0x0000dc00ffbd7b82 */ /* 0x000e620000000800 */
[----:B------:R-:W-:Y:S01]  /*5480*/  ULEA UR41, UR37, UR41, 0x18 ;  /* 0x0000002925297291 */ /* 0x000fe2000f8ec0ff */
[----:B------:R-:W-:Y:S01]  /*5490*/  LOP3.LUT R2, R0, 0x180, RZ, 0xc0, !PT ;  /* 0x0000018000027812 */ /* 0x000fe200078ec0ff */
[----:B------:R-:W-:Y:S01]  /*54a0*/  IMAD.MOV.U32 R73, RZ, RZ, RZ ;  /* 0x000000ffff497224 */ /* 0x000fe200078e00ff */
[----:B------:R-:W-:Y:S01]  /*54b0*/  LOP3.LUT R74, R74, 0x600000, RZ, 0xc0, !PT ;  /* 0x006000004a4a7812 */ /* 0x000fe200078ec0ff */
[----:B------:R-:W-:Y:S01]  /*54c0*/  UIADD3 UR40, UPT, UPT, UR41, 0x200, URZ ;  /* 0x0000020029287890 */ /* 0x000fe2000fffe0ff */
[----:B------:R-:W-:Y:S01]  /*54d0*/  LOP3.LUT R201, R2, 0x30, R201, 0xf8, !PT ;  /* 0x0000003002c97812 */ /* 0x000fe200078ef8c9 */
[----:B------:R-:W-:Y:S01]  /*54e0*/  IMAD.MOV.U32 R198, RZ, RZ, RZ ;  /* 0x000000ffffc67224 */ /* 0x000fe200078e00ff */
[----:B------:R-:W2:Y:S01]  /*54f0*/  LDC R186, c[0x0][0x374] ;  /* 0x0000dd00ffba7b82 */ /* 0x000ea20000000800 */
[----:B------:R-:W-:Y:S01]  /*5500*/  LOP3.LUT R200, R200, 0x4, RZ, 0xc0, !PT ;  /* 0x00000004c8c87812 */ /* 0x000fe200078ec0ff */
[----:B------:R-:W-:Y:S01]  /*5510*/  IMAD.MOV.U32 R184, RZ, RZ, RZ ;  /* 0x000000ffffb87224 */ /* 0x000fe200078e00ff */
[----:B------:R-:W-:-:S02]  /*5520*/  LOP3.LUT R201, R201, 0x1e40, R0, 0xf8, !PT ;  /* 0x00001e40c9c97812 */ /* 0x000fc400078ef800 */
[----:B------:R-:W-:Y:S01]  /*5530*/  CS2R R196, SRZ ;  /* 0x0000000000c47805 */ /* 0x000fe2000001ff00 */
[----:B------:R-:W-:Y:S01]  /*5540*/  IMAD.MOV.U32 R195, RZ, RZ, RZ ;  /* 0x000000ffffc37224 */ /* 0x000fe200078e00ff */
[----:B------:R-:W-:Y:S01]  /*5550*/  IADD3 R199, PT, PT, -R200, 0x2, RZ ;  /* 0x00000002c8c77810 */ /* 0x000fe20007ffe1ff */
[----:B------:R-:W3:Y:S01]  /*5560*/  LDCU.64 UR46, c[0x0][0x348] ;  /* 0x00006900ff2e77ac */ /* 0x000ee20008000a00 */
[----:B------:R-:W-:Y:S01]  /*5570*/  VIADD R201, R201, UR40 ;  /* 0x00000028c9c97c36 */ /* 0x000fe20008000000 */
[----:B------:R-:W4:Y:S01]  /*5580*/  LDS R3, [UR41+0x190] ;  /* 0x00019029ff037984 */ /* 0x000f220008000800 */
[----:B------:R-:W-:Y:S01]  /*5590*/  UIADD3 UR43, UPT, UPT, UR41, 0x8200, URZ ;  /* 0x00008200292b7890 */ /* 0x000fe2000fffe0ff */
[----:B------:R-:W-:Y:S01]  /*55a0*/  UMOV UR42, URZ ;  /* 0x000000ff002a7c82 */ /* 0x000fe20008000000 */
[----:B-1234-:R-:W-:-:S10]  /*55b0*/  IMAD.IADD R74, R3, 0x1, R74 ;  /* 0x00000001034a7824 */ /* 0x01efd400078e024a */
.L_x_324:
[C---:B------:R-:W-:Y:S02]  /*55c0*/  LEA R0, R184.reuse, UR41, 0x3 ;  /* 0x00000029b8007c11 */ /* 0x040fe4000f8e18ff */
[----:B------:R-:W-:Y:S02]  /*55d0*/  SHF.L.U32 R3, R197, 0x1f, RZ ;  /* 0x0000001fc5037819 */ /* 0x000fe400000006ff */
[----:B------:R-:W-:Y:S02]  /*55e0*/  LEA R8, R184, UR41, 0x4 ;  /* 0x00000029b8087c11 */ /* 0x000fe4000f8e20ff */
[----:B------:R-:W1:Y:S02]  /*55f0*/  SYNCS.PHASECHK.TRANS64.TRYWAIT P0, [R0+URZ+0x100], R3 ;  /* 0x00010003000075a7 */ /* 0x000e6400080011ff */
[----:B-1----:R-:W-:Y:S05]  /*5600*/  @!P0 BRA `(.L_x_107) ;  /* 0x0000009400108947 */ /* 0x002fea0003800000 */
.L_x_381:
        /* <DEDUP_REMOVED lines=11> */
[----:B--2---:R-:W-:-:S04]  /*56c0*/  LOP3.LUT P3, RZ, R10, 0x1, RZ, 0xc0, !PT ;  /* 0x000000010aff7812 */ /* 0x004fc8000786c0ff */
[----:B------:R-:W-:-:S09]  /*56d0*/  P2R R206, PR, RZ, 0x8 ;  /* 0x00000008ffce7803 */ /* 0x000fd20000000000 */
[----:B------:R-:W-:Y:S02]  /*56e0*/  @P3 MOV R193, R8 ;  /* 0x0000000800c13202 */ /* 0x000fe40000000f00 */
[----:B------:R-:W-:Y:S01]  /*56f0*/  @P3 LOP3.LUT R192, R9, 0xffff, RZ, 0xc0, !PT ;  /* 0x0000ffff09c03812 */ /* 0x000fe200078ec0ff */
[----:B-1----:R-:W-:Y:S06]  /*5700*/  @!P0 BRA `(.L_x_108) ;  /* 0x0000000000b88947 */ /* 0x002fec0003800000 */
[----:B------:R-:W1:Y:S01]  /*5710*/  LDC.64 R4, c[0x0][0xb18] ;  /* 0x0002c600ff047b82 */ /* 0x000e620000000a00 */
[----:B------:R-:W-:-:S07]  /*5720*/  ISETP.NE.AND P0, PT, R68, 0x1, PT ;  /* 0x000000014400780c */ /* 0x000fce0003f05270 */
[----:B------:R-:W2:Y:S08]  /*5730*/  LDC.64 R6, c[0x0][0xb10] ;  /* 0x0002c400ff067b82 */ /* 0x000eb00000000a00 */
[----:B------:R-:W3:Y:S08]  /*5740*/  LDC R0, c[0x0][0xb20] ;  /* 0x0002c800ff007b82 */ /* 0x000ef00000000800 */
[----:B------:R-:W4:Y:S01]  /*5750*/  LDC R12, c[0x0][0xb0c] ;  /* 0x0002c300ff0c7b82 */ /* 0x000f220000000800 */
[----:B-1----:R-:W-:Y:S01]  /*5760*/  IMAD.HI.U32 R13, R186, R5, RZ ;  /* 0x00000005ba0d7227 */ /* 0x002fe200078e00ff */
[----:B------:R-:W-:-:S03]  /*5770*/  ISETP.NE.AND P1, PT, R4, 0x1, PT ;  /* 0x000000010400780c */ /* 0x000fc60003f25270 */
[----:B------:R-:W-:-:S03]  /*5780*/  IMAD.HI.U32 R5, R192, R5, RZ ;  /* 0x00000005c0057227 */ /* 0x000fc600078e00ff */
[----:B------:R-:W1:Y:S01]  /*5790*/  LDC.64 R2, c[0x0][0xb28] ;  /* 0x0002ca00ff027b82 */ /* 0x000e620000000a00 */
[----:B--2---:R-:W-:-:S04]  /*57a0*/  IMAD.HI.U32 R14, R189, R6, RZ ;  /* 0x00000006bd0e7227 */ /* 0x004fc800078e00ff */
[----:B------:R-:W-:Y:S01]  /*57b0*/  IMAD.HI.U32 R16, R193, R6, RZ ;  /* 0x00000006c1107227 */ /* 0x000fe200078e00ff */
[----:B------:R-:W-:Y:S02]  /*57c0*/  SHF.R.U32.HI R14, RZ, R7, R14 ;  /* 0x00000007ff0e7219 */ /* 0x000fe4000001160e */
[-C--:B---3--:R-:W-:Y:S02]  /*57d0*/  SHF.R.U32.HI R13, RZ, R0.reuse, R13 ;  /* 0x00000000ff0d7219 */ /* 0x088fe4000001160d */
[----:B------:R-:W-:Y:S02]  /*57e0*/  SHF.R.U32.HI R5, RZ, R0, R5 ;  /* 0x00000000ff057219 */ /* 0x000fe40000011605 */
[----:B------:R-:W-:Y:S02]  /*57f0*/  SEL R13, R186, R13, !P1 ;  /* 0x0000000dba0d7207 */ /* 0x000fe40004800000 */
[----:B------:R-:W-:Y:S02]  /*5800*/  SHF.R.U32.HI R16, RZ, R7, R16 ;  /* 0x00000007ff107219 */ /* 0x000fe40000011610 */
[----:B----4-:R-:W-:-:S02]  /*5810*/  ISETP.NE.AND P2, PT, R12, 0x1, PT ;  /* 0x000000010c00780c */ /* 0x010fc40003f45270 */
[----:B------:R-:W-:Y:S02]  /*5820*/  SEL R5, R192, R5, !P1 ;  /* 0x00000005c0057207 */ /* 0x000fe40004800000 */
[----:B------:R-:W-:Y:S02]  /*5830*/  SEL R15, R189, R14, !P2 ;  /* 0x0000000ebd0f7207 */ /* 0x000fe40005000000 */
[----:B------:R-:W-:Y:S01]  /*5840*/  SEL R7, R193, R16, !P2 ;  /* 0x00000010c1077207 */ /* 0x000fe20005000000 */
[----:B-1----:R-:W-:-:S04]  /*5850*/  IMAD.HI.U32 R14, R13, R2, RZ ;  /* 0x000000020d0e7227 */ /* 0x002fc800078e00ff */
[----:B------:R-:W-:Y:S01]  /*5860*/  IMAD.HI.U32 R6, R15, R2, RZ ;  /* 0x000000020f067227 */ /* 0x000fe200078e00ff */
[----:B------:R-:W-:-:S04]  /*5870*/  @P0 SHF.R.U32.HI R13, RZ, R3, R14 ;  /* 0x00000003ff0d0219 */ /* 0x000fc8000001160e */
[----:B------:R-:W-:Y:S01]  /*5880*/  @P0 SHF.R.U32.HI R15, RZ, R3, R6 ;  /* 0x00000003ff0f0219 */ /* 0x000fe20000011606 */
[----:B------:R-:W-:-:S04]  /*5890*/  IMAD R13, R68, R13, RZ ;  /* 0x0000000d440d7224 */ /* 0x000fc800078e02ff */
[----:B------:R-:W-:Y:S01]  /*58a0*/  IMAD R0, R68, R15, RZ ;  /* 0x0000000f44007224 */ /* 0x000fe200078e02ff */
[C---:B------:R-:W-:Y:S02]  /*58b0*/  ISETP.GE.AND P1, PT, R5.reuse, R13, PT ;  /* 0x0000000d0500720c */ /* 0x040fe40003f26270 */
[----:B------:R-:W-:Y:S02]  /*58c0*/  IADD3 R13, PT, PT, -R5, RZ, RZ ;  /* 0x000000ff050d7210 */ /* 0x000fe40007ffe1ff */
[----:B------:R-:W-:Y:S01]  /*58d0*/  ISETP.GE.OR P1, PT, R7, R0, P1 ;  /* 0x000000000700720c */ /* 0x000fe20000f26670 */
[----:B------:R-:W-:-:S04]  /*58e0*/  IMAD.HI.U32 R0, R5, R2, RZ ;  /* 0x0000000205007227 */ /* 0x000fc800078e00ff */
[----:B------:R-:W-:Y:S01]  /*58f0*/  IMAD R13, R4, R13, R192 ;  /* 0x0000000d040d7224 */ /* 0x000fe200078e02c0 */
        /* <DEDUP_REMOVED lines=15> */
.L_x_108:
[----:B------:R-:W1:Y:S02]  /*59f0*/  LDCU UR4, c[0x0][0xb30] ;  /* 0x00016600ff0477ac */ /* 0x000e640008000800 */
[----:B-1----:R-:W-:-:S09]  /*5a00*/  UISETP.NE.AND UP0, UPT, UR4, 0x1, UPT ;  /* 0x000000010400788c */ /* 0x002fd2000bf05270 */
[----:B------:R-:W-:Y:S05]  /*5a10*/  BRA.U UP0, `(.L_x_109) ;  /* 0x0000000100407547 */ /* 0x000fea000b800000 */
[----:B------:R-:W1:Y:S08]  /*5a20*/  LDC.64 R2, c[0x0][0xb18] ;  /* 0x0002c600ff027b82 */ /* 0x000e700000000a00 */
[----:B------:R-:W2:Y:S08]  /*5a30*/  LDC.64 R4, c[0x0][0xb10] ;  /* 0x0002c400ff047b82 */ /* 0x000eb00000000a00 */
[----:B------:R-:W3:Y:S08]  /*5a40*/  LDC R0, c[0x0][0xb20] ;  /* 0x0002c800ff007b82 */ /* 0x000ef00000000800 */
[----:B------:R-:W4:Y:S01]  /*5a50*/  LDC R6, c[0x0][0xb0c] ;  /* 0x0002c300ff067b82 */ /* 0x000f220000000800 */
[----:B-1----:R-:W-:Y:S01]  /*5a60*/  IMAD.HI.U32 R3, R192, R3, RZ ;  /* 0x00000003c0037227 */ /* 0x002fe200078e00ff */
[----:B------:R-:W-:-:S03]  /*5a70*/  ISETP.NE.AND P0, PT, R2, 0x1, PT ;  /* 0x000000010200780c */ /* 0x000fc60003f05270 */
[----:B--2---:R-:W-:-:S05]  /*5a80*/  IMAD.HI.U32 R4, R193, R4, RZ ;  /* 0x00000004c1047227 */ /* 0x004fca00078e00ff */
[----:B------:R-:W-:Y:S02]  /*5a90*/  SHF.R.U32.HI R4, RZ, R5, R4 ;  /* 0x00000005ff047219 */ /* 0x000fe40000011604 */
        /* <DEDUP_REMOVED lines=8> */
.L_x_109:
[----:B------:R-:W-:Y:S01]  /*5b20*/  ULOP3.LUT UP0, URZ, UR40, 0x1b0, URZ, 0xc0, !UPT ;  /* 0x000001b028ff7892 */ /* 0x000fe2000f80c0ff */
[----:B------:R-:W-:Y:S02]  /*5b30*/  IADD3 R184, PT, PT, R184, 0x1, RZ ;  /* 0x00000001b8b87810 */ /* 0x000fe40007ffe0ff */
[----:B------:R-:W-:-:S06]  /*5b40*/  @P3 SHF.R.U32.HI R194, RZ, 0x10, R9 ;  /* 0x00000010ffc23819 */ /* 0x000fcc0000011609 */
[----:B------:R-:W-:Y:S05]  /*5b50*/  BRA.U !UP0, `(.L_x_110) ;  /* 0x0000000108407547 */ /* 0x000fea000b800000 */
[----:B------:R-:W-:Y:S01]  /*5b60*/  MOV R2, 0x0 ;  /* 0x0000000000027802 */ /* 0x000fe20000000f00 */
[----:B------:R-:W1:Y:S01]  /*5b70*/  LDCU.64 UR8, c[0x4][0x88] ;  /* 0x01001100ff0877ac */ /* 0x000e620008000a00 */
[----:B------:R-:W-:Y:S02]  /*5b80*/  HFMA2 R12, -RZ, RZ, 0, 5.9604644775390625e-08 ;  /* 0x00000001ff0c7431 */ /* 0x000fe400000001ff */
[----:B------:R-:W-:Y:S01]  /*5b90*/  IMAD.MOV.U32 R8, RZ, RZ, 0x70 ;  /* 0x00000070ff087424 */ /* 0x000fe200078e00ff */
[----:B------:R-:W2:Y:S01]  /*5ba0*/  LDCU.64 UR6, c[0x4][0x90] ;  /* 0x01001200ff0677ac */ /* 0x000ea20008000a00 */
[----:B------:R-:W3:Y:S01]  /*5bb0*/  LDC.64 R2, c[0x4][R2] ;  /* 0x0100000002027b82 */ /* 0x000ee20000000a00 */
[----:B------:R-:W-:Y:S01]  /*5bc0*/  IMAD.MOV.U32 R13, RZ, RZ, RZ ;  /* 0x000000ffff0d7224 */ /* 0x000fe200078e00ff */
[----:B------:R-:W4:Y:S01]  /*5bd0*/  LDCU.64 UR4, c[0x4][0x8] ;  /* 0x01000100ff0477ac */ /* 0x000f220008000a00 */
[----:B-1----:R-:W-:Y:S01]  /*5be0*/  IMAD.U32 R4, RZ, RZ, UR8 ;  /* 0x00000008ff047e24 */ /* 0x002fe2000f8e00ff */
[----:B------:R-:W-:Y:S01]  /*5bf0*/  MOV R5, UR9 ;  /* 0x0000000900057c02 */ /* 0x000fe20008000f00 */
[----:B--2---:R-:W-:Y:S01]  /*5c00*/  IMAD.U32 R6, RZ, RZ, UR6 ;  /* 0x00000006ff067e24 */ /* 0x004fe2000f8e00ff */
[----:B------:R-:W-:Y:S01]  /*5c10*/  MOV R7, UR7 ;  /* 0x0000000700077c02 */ /* 0x000fe20008000f00 */
[----:B----4-:R-:W-:Y:S01]  /*5c20*/  IMAD.U32 R10, RZ, RZ, UR4 ;  /* 0x00000004ff0a7e24 */ /* 0x010fe2000f8e00ff */
[----:B------:R-:W-:-:S02]  /*5c30*/  MOV R11, UR5 ;  /* 0x00000005000b7c02 */ /* 0x000fc40008000f00 */
[----:B------:R-:W-:-:S07]  /*5c40*/  LEPC R20, `(.L_x_110) ;  /* 0x000000001014794e */ /* 0x000fce0000000000 */
[----:B---3-5:R-:W-:Y:S05]  /*5c50*/  CALL.ABS.NOINC R2 ;  /* 0x0000000002007343 */ /* 0x028fea0003c00000 */
.L_x_110:
[----:B------:R-:W-:-:S09]  /*5c60*/  ULOP3.LUT UP0, URZ, UR43, 0x1b0, URZ, 0xc0, !UPT ;  /* 0x000001b02bff7892 */ /* 0x000fd2000f80c0ff */
        /* <DEDUP_REMOVED lines=17> */
.L_x_111:
[----:B------:R-:W1:Y:S02]  /*5d80*/  LDC.64 R2, c[0x0][0x890] ;  /* 0x00022400ff027b82 */ /* 0x000e640000000a00 */
[----:B-1----:R-:W-:-:S04]  /*5d90*/  ISETP.NE.U32.AND P4, PT, R2, RZ, PT ;  /* 0x000000ff0200720c */ /* 0x002fc80003f85070 */
[----:B------:R-:W-:-:S13]  /*5da0*/  ISETP.NE.AND.EX P4, PT, R3, RZ, PT, P4 ;  /* 0x000000ff0300720c */ /* 0x000fda0003f85340 */
[----:B------:R-:W-:Y:S05]  /*5db0*/  @!P4 BRA `(.L_x_112) ;  /* 0x000000000034c947 */ /* 0x000fea0003800000 */
[----:B------:R-:W1:Y:S02]  /*5dc0*/  LDCU.64 UR4, c[0x0][0x888] ;  /* 0x00011100ff0477ac */ /* 0x000e640008000a00 */
[----:B-1----:R-:W-:-:S04]  /*5dd0*/  UISETP.NE.U32.AND UP0, UPT, UR4, URZ, UPT ;  /* 0x000000ff0400728c */ /* 0x002fc8000bf05070 */
[----:B------:R-:W-:-:S09]  /*5de0*/  UISETP.NE.AND.EX UP0, UPT, UR5, URZ, UPT, UP0 ;  /* 0x000000ff0500728c */ /* 0x000fd2000bf05300 */
[----:B------:R-:W-:Y:S05]  /*5df0*/  BRA.U !UP0, `(.L_x_113) ;  /* 0x0000000108187547 */ /* 0x000fea000b800000 */
[----:B------:R-:W1:Y:S01]  /*5e00*/  LDC.64 R4, c[0x0][0x888] ;  /* 0x00022200ff047b82 */ /* 0x000e620000000a00 */
[----:B------:R-:W-:-:S04]  /*5e10*/  IMAD R0, R2, UR36, RZ ;  /* 0x0000002402007c24 */ /* 0x000fc8000f8e02ff */
[----:B-1----:R-:W-:-:S05]  /*5e20*/  IMAD.WIDE R4, R0, 0x4, R4 ;  /* 0x0000000400047825 */ /* 0x002fca00078e0204 */
[----:B-----5:R1:W5:Y:S01]  /*5e30*/  LDG.E R127, desc[UR38][R4.64] ;  /* 0x00000026047f7981 */ /* 0x020362000c1e1900 */
[----:B------:R-:W-:Y:S01]  /*5e40*/  MOV R182, 0x1 ;  /* 0x0000000100b67802 */ /* 0x000fe20000000f00 */
[----:B------:R-:W-:Y:S06]  /*5e50*/  BRA `(.L_x_112) ;  /* 0x00000000000c7947 */ /* 0x000fec0003800000 */
.L_x_113:
[----:B------:R-:W1:Y:S01]  /*5e60*/  LDCU UR4, c[0x0][0x880] ;  /* 0x00011000ff0477ac */ /* 0x000e620008000800 */
[----:B------:R-:W-:Y:S01]  /*5e70*/  HFMA2 R182, -RZ, RZ, 0, 5.9604644775390625e-08 ;  /* 0x00000001ffb67431 */ /* 0x000fe200000001ff */
[----:B-1---5:R-:W-:Y:S02]  /*5e80*/  MOV R127, UR4 ;  /* 0x00000004007f7c02 */ /* 0x022fe40008000f00 */
.L_x_112:
[----:B-1----:R-:W1:Y:S02]  /*5e90*/  LDC.64 R4, c[0x0][0x8b0] ;  /* 0x00022c00ff047b82 */ /* 0x002e640000000a00 */
        /* <DEDUP_REMOVED lines=11> */
[----:B------:R-:W-:Y:S05]  /*5f50*/  BRA `(.L_x_114) ;  /* 0x0000000000087947 */ /* 0x000fea0003800000 */
.L_x_115:
[----:B------:R-:W1:Y:S02]  /*5f60*/  LDCU UR4, c[0x0][0x8a0] ;  /* 0x00011400ff0477ac */ /* 0x000e640008000800 */
[----:B-1---5:R-:W-:Y:S02]  /*5f70*/  MOV R75, UR4 ;  /* 0x00000004004b7c02 */ /* 0x022fe40008000f00 */
.L_x_114:
[----:B------:R-:W-:Y:S01]  /*5f80*/  UISETP.NE.AND UP0, UPT, UR44, URZ, UPT ;  /* 0x000000ff2c00728c */ /* 0x000fe2000bf05270 */
[----:B------:R-:W-:Y:S02]  /*5f90*/  PLOP3.LUT P0, PT, PT, PT, PT, 0x8, 0x80 ;  /* 0x000000000080781c */ /* 0x000fe40003f0e170 */
[----:B------:R-:W-:Y:S02]  /*5fa0*/  LEA R0, R73, UR41, 0x3 ;  /* 0x0000002949007c11 */ /* 0x000fe4000f8e18ff */
[----:B------:R-:W-:-:S04]  /*5fb0*/  P2R R207, PR, RZ, 0x1 ;  /* 0x00000001ffcf7803 */ /* 0x000fc80000000000 */
[----:B------:R-:W-:Y:S05]  /*5fc0*/  BRA.U !UP0, `(.L_x_116) ;  /* 0x00000001083c7547 */ /* 0x000fea000b800000 */
[----:B------:R-:W-:-:S04]  /*5fd0*/  ISETP.NE.U32.AND P0, PT, R2, RZ, PT ;  /* 0x000000ff0200720c */ /* 0x000fc80003f05070 */
[----:B------:R-:W-:-:S13]  /*5fe0*/  ISETP.NE.AND.EX P0, PT, R3, RZ, PT, P0 ;  /* 0x000000ff0300720c */ /* 0x000fda0003f05300 */
[----:B-----5:R-:W-:-:S04]  /*5ff0*/  @!P0 FSETP.EQ.AND P1, PT, R127, RZ, PT ;  /* 0x000000ff7f00820b */ /* 0x020fc80003f22000 */
[----:B------:R-:W-:Y:S01]  /*6000*/  P2R R207, PR, RZ, 0x2 ;  /* 0x00000002ffcf7803 */ /* 0x000fe20000000000 */
[----:B------:R-:W-:Y:S08]  /*6010*/  @!P0 BRA `(.L_x_116) ;  /* 0x0000000000288947 */ /* 0x000ff00003800000 */
[----:B------:R-:W2:Y:S01]  /*6020*/  LDCU.64 UR4, c[0x0][0x888] ;  /* 0x00011100ff0477ac */ /* 0x000ea20008000a00 */
[----:B------:R-:W-:Y:S02]  /*6030*/  LOP3.LUT P1, RZ, R182, 0xff, RZ, 0xc0, !PT ;  /* 0x000000ffb6ff7812 */ /* 0x000fe4000782c0ff */
[----:B------:R-:W-:-:S04]  /*6040*/  FSETP.NEU.AND P0, PT, R127, RZ, PT ;  /* 0x000000ff7f00720b */ /* 0x000fc80003f0d000 */
[----:B------:R-:W-:Y:S02]  /*6050*/  SEL R2, RZ, 0xffffffff, P0 ;  /* 0xffffffffff027807 */ /* 0x000fe40000000000 */
[----:B--2---:R-:W-:-:S04]  /*6060*/  ISETP.NE.U32.AND P2, PT, RZ, UR4, PT ;  /* 0x00000004ff007c0c */ /* 0x004fc8000bf45070 */
[----:B------:R-:W-:-:S04]  /*6070*/  ISETP.NE.AND.EX P2, PT, RZ, UR5, PT, P2 ;  /* 0x00000005ff007c0c */ /* 0x000fc8000bf45320 */
[----:B------:R-:W-:-:S04]  /*6080*/  @!P1 SEL R2, RZ, 0xffffffff, P2 ;  /* 0xffffffffff029807 */ /* 0x000fc80001000000 */
[----:B------:R-:W-:-:S04]  /*6090*/  LOP3.LUT R2, R2, 0x1, RZ, 0xc0, !PT ;  /* 0x0000000102027812 */ /* 0x000fc800078ec0ff */
[----:B------:R-:W-:-:S04]  /*60a0*/  ISETP.EQ.U32.AND P0, PT, R2, 0x1, PT ;  /* 0x000000010200780c */ /* 0x000fc80003f02070 */
[----:B------:R-:W-:-:S09]  /*60b0*/  P2R R207, PR, RZ, 0x1 ;  /* 0x00000001ffcf7803 */ /* 0x000fd20000000000 */
.L_x_116:
[----:B------:R-:W-:Y:S01]  /*60c0*/  ISETP.NE.AND P5, PT, R207, RZ, PT ;  /* 0x000000ffcf00720c */ /* 0x000fe20003fa5270 */
[----:B------:R-:W2:Y:S01]  /*60d0*/  LDCU.64 UR4, c[0x0][0x888] ;  /* 0x00011100ff0477ac */ /* 0x000ea20008000a00 */
[----:B------:R-:W-:Y:S01]  /*60e0*/  SHF.L.U32 R3, R198, 0x1f, RZ ;  /* 0x0000001fc6037819 */ /* 0x000fe200000006ff */
[----:B------:R-:W-:Y:S01]  /*60f0*/  IMAD.MOV.U32 R191, RZ, RZ, 0x1 ;  /* 0x00000001ffbf7424 */ /* 0x000fe200078e00ff */
[----:B-----5:R-:W-:Y:S01]  /*6100*/  FSETP.NEU.AND P3, PT, R127, RZ, PT ;  /* 0x000000ff7f00720b */ /* 0x020fe20003f6d000 */
[----:B------:R-:W-:Y:S01]  /*6110*/  IMAD.SHL.U32 R185, R18, 0x100, RZ ;  /* 0x0000010012b97824 */ /* 0x000fe200078e00ff */
[----:B------:R-:W-:Y:S01]  /*6120*/  CS2R R178, SRZ ;  /* 0x0000000000b27805 */ /* 0x000fe2000001ff00 */
[----:B------:R-:W-:Y:S01]  /*6130*/  IMAD.SHL.U32 R183, R19, 0x80, RZ ;  /* 0x0000008013b77824 */ /* 0x000fe200078e00ff */
[----:B------:R-:W-:Y:S01]  /*6140*/  SEL R4, RZ, 0xffffffff, P3 ;  /* 0xffffffffff047807 */ /* 0x000fe20001800000 */
[----:B------:R-:W-:Y:S01]  /*6150*/  IMAD R71, R73, 0x100, R74 ;  /* 0x0000010049477824 */ /* 0x000fe200078e024a */
[----:B------:R-:W-:Y:S01]  /*6160*/  CS2R R176, SRZ ;  /* 0x0000000000b07805 */ /* 0x000fe2000001ff00 */
[----:B------:R-:W-:Y:S01]  /*6170*/  IMAD.MOV.U32 R72, RZ, RZ, RZ ;  /* 0x000000ffff487224 */ /* 0x000fe200078e00ff */
[----:B------:R-:W-:-:S02]  /*6180*/  CS2R R174, SRZ ;  /* 0x0000000000ae7805 */ /* 0x000fc4000001ff00 */
[----:B------:R-:W-:Y:S01]  /*6190*/  @!P5 LEA R5, R196, UR41, 0x3 ;  /* 0x00000029c405dc11 */ /* 0x000fe2000f8e18ff */
[----:B------:R-:W-:Y:S01]  /*61a0*/  IMAD.MOV.U32 R190, RZ, RZ, R195 ;  /* 0x000000ffffbe7224 */ /* 0x000fe200078e00c3 */
[----:B------:R-:W-:Y:S01]  /*61b0*/  @!P5 SHF.L.U32 R2, R195, 0x1f, RZ ;  /* 0x0000001fc302d819 */ /* 0x000fe200000006ff */
[----:B------:R-:W-:Y:S01]  /*61c0*/  IMAD.MOV.U32 R188, RZ, RZ, R196 ;  /* 0x000000ffffbc7224 */ /* 0x000fe200078e00c4 */
[----:B------:R-:W-:Y:S02]  /*61d0*/  CS2R R172, SRZ ;  /* 0x0000000000ac7805 */ /* 0x000fe4000001ff00 */
[----:B------:R-:W-:Y:S01]  /*61e0*/  CS2R R170, SRZ ;  /* 0x0000000000aa7805 */ /* 0x000fe2000001ff00 */
[----:B------:R-:W3:Y:S01]  /*61f0*/  @!P5 SYNCS.PHASECHK.TRANS64.TRYWAIT P1, [R5+URZ+0xb0], R2 ;  /* 0x0000b0020500d5a7 */ /* 0x000ee200080211ff */
[----:B--2---:R-:W-:Y:S02]  /*6200*/  ISETP.NE.U32.AND P2, PT, RZ, UR4, PT ;  /* 0x00000004ff007c0c */ /* 0x004fe4000bf45070 */
[----:B------:R-:W-:-:S02]  /*6210*/  CS2R R168, SRZ ;  /* 0x0000000000a87805 */ /* 0x000fc4000001ff00 */
[----:B------:R-:W-:Y:S02]  /*6220*/  CS2R R166, SRZ ;  /* 0x0000000000a67805 */ /* 0x000fe4000001ff00 */
[----:B------:R-:W-:Y:S02]  /*6230*/  CS2R R164, SRZ ;  /* 0x0000000000a47805 */ /* 0x000fe4000001ff00 */
[----:B------:R-:W-:-:S04]  /*6240*/  ISETP.NE.AND.EX P2, PT, RZ, UR5, PT, P2 ;  /* 0x00000005ff007c0c */ /* 0x000fc8000bf45320 */
[----:B-1----:R-:W-:Y:S02]  /*6250*/  SEL R7, RZ, 0xffffffff, P2 ;  /* 0xffffffffff077807 */ /* 0x002fe40001000000 */
[----:B------:R-:W-:-:S04]  /*6260*/  LOP3.LUT P2, RZ, R182, 0xff, RZ, 0xc0, !PT ;  /* 0x000000ffb6ff7812 */ /* 0x000fc8000784c0ff */
[----:B------:R-:W-:Y:S01]  /*6270*/  @P4 SEL R4, R7, R4, !P2 ;  /* 0x0000000407044207 */ /* 0x000fe20005000000 */
[----:B------:R-:W1:Y:S03]  /*6280*/  SYNCS.PHASECHK.TRANS64.TRYWAIT P0, [R0+URZ+0x120], R3 ;  /* 0x00012003000075a7 */ /* 0x000e6600080011ff */
[----:B------:R-:W-:-:S04]  /*6290*/  LOP3.LUT R4, R4, 0x1, RZ, 0xc0, !PT ;  /* 0x0000000104047812 */ /* 0x000fc800078ec0ff */
[----:B------:R-:W-:-:S04]  /*62a0*/  ISETP.NE.U32.AND P2, PT, R4, 0x1, PT ;  /* 0x000000010400780c */ /* 0x000fc80003f45070 */
[----:B------:R-:W-:Y:S02]  /*62b0*/  P2R R205, PR, RZ, 0x4 ;  /* 0x00000004ffcd7803 */ /* 0x000fe40000000000 */
[----:B---3--:R-:W-:Y:S02]  /*62c0*/  @!P5 SEL R191, RZ, 0x1, !P1 ;  /* 0x00000001ffbfd807 */ /* 0x008fe40004800000 */
[----:B-1----:R-:W-:-:S07]  /*62d0*/  SEL R187, RZ, 0x1, !P0 ;  /* 0x00000001ffbb7807 */ /* 0x002fce0004000000 */
.L_x_323:
[----:B------:R-:W-:Y:S01]  /*62e0*/  ISETP.NE.AND P0, PT, R207, RZ, PT ;  /* 0x000000ffcf00720c */ /* 0x000fe20003f05270 */
[----:B------:R-:W-:Y:S05]  /*62f0*/  YIELD ;  /* 0x0000000000007946 */ /* 0x000fea0003800000 */
[----:B------:R-:W-:Y:S07]  /*6300*/  BSSY B1, `(.L_x_117) ;  /* 0x0000029000017945 */ /* 0x000fee0003800000 */
[----:B------:R-:W-:Y:S05]  /*6310*/  @P0 BRA `(.L_x_118) ;  /* 0x00000000009c0947 */ /* 0x000fea0003800000 */
[----:B------:R-:W-:Y:S01]  /*6320*/  ISETP.NE.AND P1, PT, R205, RZ, PT ;  /* 0x000000ffcd00720c */ /* 0x000fe20003f25270 */
[----:B------:R-:W-:Y:S01]  /*6330*/  BSSY B0, `(.L_x_119) ;  /* 0x000000b000007945 */ /* 0x000fe20003800000 */
[----:B------:R-:W-:Y:S11]  /*6340*/  ISETP.NE.AND P0, PT, R191, RZ, PT ;  /* 0x000000ffbf00720c */ /* 0x000ff60003f05270 */
[----:B------:R-:W-:Y:S05]  /*6350*/  @P1 LEA R5, R196, R201, 0xd ;  /* 0x000000c9c4051211 */ /* 0x000fea00078e68ff */
[--C-:B------:R-:W-:Y:S02]  /*6360*/  @P1 IMAD R6, R202, -0x10, R5.reuse ;  /* 0xfffffff0ca061824 */ /* 0x100fe400078e0205 */
[----:B------:R-:W-:Y:S03]  /*6370*/  @P1 IMAD R4, R200, -0x10, R5 ;  /* 0xfffffff0c8041824 */ /* 0x000fe600078e0205 */
[----:B------:R-:W-:Y:S01]  /*6380*/  @P1 LEA R2, R199, R6, 0x4 ;  /* 0x00000006c7021211 */ /* 0x000fe200078e20ff */
[----:B------:R-:W-:Y:S06]  /*6390*/  @P0 BRA `(.L_x_120) ;  /* 0x0000000000100947 */ /* 0x000fec0003800000 */
[----:B------:R-:W-:Y:S02]  /*63a0*/  LEA R3, R196, UR41, 0x3 ;  /* 0x00000029c4037c11 */ /* 0x000fe4000f8e18ff */
[----:B------:R-:W-:Y:S04]  /*63b0*/  SHF.L.U32 R0, R195, 0x1f, RZ ;  /* 0x0000001fc3007819 */ /* 0x000fe800000006ff */
[----:B------:R-:W1:Y:S02]  /*63c0*/  SYNCS.PHASECHK.TRANS64.TRYWAIT P0, [R3+URZ+0xb0], R0 ;  /* 0x0000b000030075a7 */ /* 0x000e6400080011ff */
[----:B-1----:R-:W-:Y:S05]  /*63d0*/  @!P0 BRA `(.L_x_121) ;  /* 0x0000008400b08947 */ /* 0x002fea0003800000 */
.L_x_120:
[----:B------:R-:W-:Y:S05]  /*63e0*/  BSYNC B0 ;  /* 0x0000000000007941 */ /* 0x000fea0003800000 */
.L_x_119:
[----:B------:R-:W-:Y:S01]  /*63f0*/  ISETP.NE.AND P0, PT, R205, RZ, PT ;  /* 0x000000ffcd00720c */ /* 0x000fe20003f05270 */
[----:B-1----:R-:W-:Y:S01]  /*6400*/  IMAD.U32 R0, RZ, RZ, UR37 ;  /* 0x00000025ff007e24 */ /* 0x002fe2000f8e00ff */
[C---:B------:R-:W-:Y:S01]  /*6410*/  LEA R3, R188.reuse, UR41, 0x3 ;  /* 0x00000029bc037c11 */ /* 0x040fe2000f8e18ff */
[----:B------:R-:W-:Y:S02]  /*6420*/  VIADD R188, R188, 0x1 ;  /* 0x00000001bcbc7836 */ /* 0x000fe40000000000 */
[----:B------:R-:W-:Y:S02]  /*6430*/  VIADD R196, R196, 0x1 ;  /* 0x00000001c4c47836 */ /* 0x000fe40000000000 */
[----:B------:R-:W-:Y:S01]  /*6440*/  VIADD R3, R3, 0xd0 ;  /* 0x000000d003037836 */ /* 0x000fe20000000000 */
[----:B------:R-:W-:Y:S04]  /*6450*/  ISETP.NE.AND P1, PT, R188, 0x4, PT ;  /* 0x00000004bc00780c */ /* 0x000fe80003f25270 */
[----:B------:R-:W-:Y:S01]  /*6460*/  PRMT R0, R0, 0x654, R3 ;  /* 0x0000065400007816 */ /* 0x000fe20000000003 */
[----:B------:R1:W2:Y:S01]  /*6470*/  @P0 LDS.128 R164, [R5] ;  /* 0x0000000005a40984 */ /* 0x0002a20000000c00 */
[----:B------:R-:W-:Y:S02]  /*6480*/  SEL R3, RZ, 0x1, P1 ;  /* 0x00000001ff037807 */ /* 0x000fe40000800000 */
[----:B------:R-:W-:Y:S01]  /*6490*/  SEL R188, R188, RZ, P1 ;  /* 0x000000ffbcbc7207 */ /* 0x000fe20000800000 */
[----:B------:R1:W3:Y:S01]  /*64a0*/  @P0 LDS.128 R172, [R4+0x20] ;  /* 0x0000200004ac0984 */ /* 0x0002e20000000c00 */
[----:B------:R-:W-:Y:S03]  /*64b0*/  LOP3.LUT R190, R190, R3, RZ, 0x3c, !PT ;  /* 0x00000003bebe7212 */ /* 0x000fe600078e3cff */
[----:B------:R1:W4:Y:S04]  /*64c0*/  @P0 LDS.128 R168, [R6+0x10] ;  /* 0x0000100006a80984 */ /* 0x0003280000000c00 */
[----:B------:R1:W1:Y:S01]  /*64d0*/  @P0 LDS.128 R176, [R2+0x10] ;  /* 0x0000100002b00984 */ /* 0x0002620000000c00 */
[C---:B------:R-:W-:Y:S01]  /*64e0*/  ISETP.NE.AND P0, PT, R196.reuse, 0x4, PT ;  /* 0x00000004c400780c */ /* 0x040fe20003f05270 */
[----:B------:R-:W-:Y:S01]  /*64f0*/  @!PT LDS RZ, [RZ] ;  /* 0x00000000fffff984 */ /* 0x000fe20000000800 */
[----:B------:R-:W-:Y:S01]  /*6500*/  @!PT LDS RZ, [RZ] ;  /* 0x00000000fffff984 */ /* 0x000fe20000000800 */
[----:B------:R-:W-:Y:S01]  /*6510*/  @!PT LDS RZ, [RZ] ;  /* 0x00000000fffff984 */ /* 0x000fe20000000800 */
[----:B------:R-:W-:Y:S01]  /*6520*/  @!PT LDS RZ, [RZ] ;  /* 0x00000000fffff984 */ /* 0x000fe20000000800 */
[----:B------:R5:W-:Y:S06]  /*6530*/  MEMBAR.ALL.CTA ;  /* 0x0000000000007992 */ /* 0x000bec0000008000 */
[----:B-----5:R-:W5:Y:S01]  /*6540*/  FENCE.VIEW.ASYNC.S ;  /* 0x00000000000073c6 */ /* 0x020f620000000000 */
[----:B------:R-:W-:Y:S01]  /*6550*/  SEL R196, R196, RZ, P0 ;  /* 0x000000ffc4c47207 */ /* 0x000fe20000000000 */
[----:B-----5:R5:W-:Y:S02]  /*6560*/  SYNCS.ARRIVE.TRANS64.RED.A1T0 RZ, [R0+URZ], RZ ;  /* 0x000000ff00ff79a7 */ /* 0x020be400081004ff */
[----:B-----5:R-:W-:Y:S04]  /*6570*/  SEL R0, RZ, 0x1, P0 ;  /* 0x00000001ff007807 */ /* 0x020fe80000000000 */
[----:B--234-:R-:W-:Y:S02]  /*6580*/  LOP3.LUT R195, R195, R0, RZ, 0x3c, !PT ;  /* 0x00000000c3c37212 */ /* 0x01cfe400078e3cff */
.L_x_118:
[----:B------:R-:W-:Y:S05]  /*6590*/  BSYNC B1 ;  /* 0x0000000000017941 */ /* 0x000fea0003800000 */
.L_x_117:
[C---:B------:R-:W-:Y:S01]  /*65a0*/  LOP3.LUT P1, RZ, R72.reuse, R187, RZ, 0xfc, !PT ;  /* 0x000000bb48ff7212 */ /* 0x040fe2000782fcff */
[----:B------:R-:W-:Y:S01]  /*65b0*/  IMAD.SHL.U32 R70, R72, 0x40, RZ ;  /* 0x0000004048467824 */ /* 0x000fe200078e00ff */
[----:B------:R-:W-:Y:S01]  /*65c0*/  LEA R124, R73, UR41, 0x3 ;  /* 0x00000029497c7c11 */ /* 0x000fe2000f8e18ff */
[----:B------:R-:W-:Y:S02]  /*65d0*/  BSSY B0, `(.L_x_122) ;  /* 0x0000009000007945 */ /* 0x000fe40003800000 */
[----:B------:R-:W-:Y:S05]  /*65e0*/  IMAD.IADD R64, R71, 0x1, R70 ;  /* 0x0000000147407824 */ /* 0x000fea00078e0246 */
[----:B------:R-:W-:Y:S04]  /*65f0*/  SHF.R.U32.HI R3, RZ, 0x15, R64 ;  /* 0x00000015ff037819 */ /* 0x000fe80000011640 */
[----:B------:R-:W-:Y:S01]  /*6600*/  LOP3.LUT P0, RZ, R3, 0x3, R204, 0x48, !PT ;  /* 0x0000000303ff7812 */ /* 0x000fe200078048cc */
[----:B------:R-:W-:Y:S01]  /*6610*/  @!UPT UIADD3 URZ, UPT, UPT, URZ, URZ, URZ ;  /* 0x000000fffffff290 */ /* 0x000fe2000fffe0ff */
[----:B------:R-:W-:Y:S11]  /*6620*/  @P1 BRA `(.L_x_123) ;  /* 0x00000000000c1947 */ /* 0x000ff60003800000 */
[----:B------:R-:W-:Y:S04]  /*6630*/  SHF.L.U32 R3, R198, 0x1f, RZ ;  /* 0x0000001fc6037819 */ /* 0x000fe800000006ff */
[----:B------:R-:W2:Y:S02]  /*6640*/  SYNCS.PHASECHK.TRANS64.TRYWAIT P1, [R124+URZ+0x120], R3 ;  /* 0x000120037c0075a7 */ /* 0x000ea400080211ff */
[----:B--2---:R-:W-:Y:S05]  /*6650*/  @!P1 BRA `(.L_x_124) ;  /* 0x0000008400249947 */ /* 0x004fea0003800000 */
.L_x_123:
[----:B------:R-:W-:Y:S05]  /*6660*/  BSYNC B0 ;  /* 0x0000000000007941 */ /* 0x000fea0003800000 */
.L_x_122:
[----:B------:R-:W-:Y:S05]  /*6670*/  @!P0 BRA `(.L_x_125) ;  /* 0x0000000000408947 */ /* 0x000fea0003800000 */
[----:B------:R-:W3:Y:S01]  /*6680*/  LDCU.64 UR8, c[0x4][0x78] ;  /* 0x01000f00ff0877ac */ /* 0x000ee20008000a00 */
[----:B--2---:R-:W-:Y:S01]  /*6690*/  MOV R3, 0x0 ;  /* 0x0000000000037802 */ /* 0x004fe20000000f00 */
[----:B------:R-:W-:Y:S02]  /*66a0*/  HFMA2 R12, -RZ, RZ, 0, 5.9604644775390625e-08 ;  /* 0x00000001ff0c7431 */ /* 0x000fe400000001ff */
[----:B------:R-:W-:Y:S02]  /*66b0*/  IMAD.MOV.U32 R8, RZ, RZ, 0x192 ;  /* 0x00000192ff087424 */ /* 0x000fe400078e00ff */
[----:B------:R-:W-:Y:S01]  /*66c0*/  IMAD.MOV.U32 R13, RZ, RZ, RZ ;  /* 0x000000ffff0d7224 */ /* 0x000fe200078e00ff */
[----:B------:R-:W2:Y:S01]  /*66d0*/  LDCU.64 UR6, c[0x4][0x80] ;  /* 0x01001000ff0677ac */ /* 0x000ea20008000a00 */
[----:B-1----:R-:W1:Y:S01]  /*66e0*/  LDC.64 R2, c[0x4][R3] ;  /* 0x0100000003027b82 */ /* 0x002e620000000a00 */
[----:B------:R-:W4:Y:S01]  /*66f0*/  LDCU.64 UR4, c[0x4][0x18] ;  /* 0x01000300ff0477ac */ /* 0x000f220008000a00 */
[----:B---3--:R-:W-:Y:S01]  /*6700*/  MOV R5, UR9 ;  /* 0x0000000900057c02 */ /* 0x008fe20008000f00 */
[----:B------:R-:W-:Y:S01]  /*6710*/  IMAD.U32 R4, RZ, RZ, UR8 ;  /* 0x00000008ff047e24 */ /* 0x000fe2000f8e00ff */
[----:B--2---:R-:W-:Y:S01]  /*6720*/  MOV R7, UR7 ;  /* 0x0000000700077c02 */ /* 0x004fe20008000f00 */
[----:B------:R-:W-:Y:S01]  /*6730*/  IMAD.U32 R6, RZ, RZ, UR6 ;  /* 0x00000006ff067e24 */ /* 0x000fe2000f8e00ff */
[----:B----4-:R-:W-:Y:S01]  /*6740*/  MOV R11, UR5 ;  /* 0x00000005000b7c02 */ /* 0x010fe20008000f00 */
[----:B------:R-:W-:Y:S02]  /*6750*/  IMAD.U32 R10, RZ, RZ, UR4 ;  /* 0x00000004ff0a7e24 */ /* 0x000fe4000f8e00ff */
[----:B------:R-:W-:Y:S07]  /*6760*/  LEPC R20, `(.L_x_125) ;  /* 0x000000001014794e */ /* 0x000fee0000000000 */
[----:B-1----:R-:W-:Y:S05]  /*6770*/  CALL.ABS.NOINC R2 ;  /* 0x0000000002007343 */ /* 0x002fea0003c00000 */
.L_x_125:
[----:B------:R-:W-:Y:S05]  /*6780*/  WARPSYNC.ALL ;  /* 0x0000000000007948 */ /* 0x000fea0003800000 */
[----:B------:R-:W-:Y:S01]  /*6790*/  R2UR UR4, R64 ;  /* 0x00000000400472ca */ /* 0x000fe200000e0000 */
[----:B------:R-:W-:Y:S01]  /*67a0*/  BSSY.RECONVERGENT B1, `(.L_x_126) ;  /* 0x00002fb000017945 */ /* 0x000fe20003800200 */
[-C--:B------:R-:W-:Y:S02]  /*67b0*/  F2FP.F16.E4M3.UNPACK_B R0, R174.reuse ;  /* 0x000000aeff00723e */ /* 0x080fe400020006ff */
[-C--:B-1----:R-:W-:Y:S02]  /*67c0*/  F2FP.F16.E4M3.UNPACK_B R2, R175.reuse ;  /* 0x000000afff02723e */ /* 0x082fe400020006ff */
[----:B--2---:R-:W-:Y:S01]  /*67d0*/  F2FP.F16.E4M3.UNPACK_B R3, R174.H1 ;  /* 0x000000aeff03723e */ /* 0x004fe200030006ff */
[--C-:B------:R-:W-:Y:S01]  /*67e0*/  HADD2.F32 R81, -RZ, R0.reuse.H0_H0 ;  /* 0x20000000ff517230 */ /* 0x100fe20000004100 */
[-C--:B------:R-:W-:Y:S01]  /*67f0*/  F2FP.F16.E4M3.UNPACK_B R128, R164.reuse ;  /* 0x000000a4ff80723e */ /* 0x080fe200020006ff */
[----:B------:R-:W-:Y:S01]  /*6800*/  HADD2.F32 R82, -RZ, R0.H1_H1 ;  /* 0x30000000ff527230 */ /* 0x000fe20000004100 */
[----:B------:R-:W-:Y:S01]  /*6810*/  F2FP.F16.E4M3.UNPACK_B R0, R175.H1 ;  /* 0x000000afff00723e */ /* 0x000fe200030006ff */
[--C-:B------:R-:W-:Y:S01]  /*6820*/  HADD2.F32 R85, -RZ, R2.reuse.H0_H0 ;  /* 0x20000002ff557230 */ /* 0x100fe20000004100 */
[----:B------:R-:W-:Y:S01]  /*6830*/  F2FP.F16.E4M3.UNPACK_B R130, R164.H1 ;  /* 0x000000a4ff82723e */ /* 0x000fe200030006ff */
[----:B------:R-:W1:Y:S01]  /*6840*/  LDTM.x64 R4, tmem[UR4] ;  /* 0x00000004000479ee */ /* 0x000e620008340000 */
[----:B------:R-:W-:Y:S01]  /*6850*/  HADD2.F32 R86, -RZ, R2.H1_H1 ;  /* 0x30000002ff567230 */ /* 0x000fe20000004100 */
[----:B------:R-:W-:Y:S01]  /*6860*/  F2FP.F16.E4M3.UNPACK_B R2, R176 ;  /* 0x000000b0ff02723e */ /* 0x000fe200020006ff */
[--C-:B------:R-:W-:Y:S01]  /*6870*/  HADD2.F32 R87, -RZ, R0.reuse.H0_H0 ;  /* 0x20000000ff577230 */ /* 0x100fe20000004100 */
[----:B------:R-:W-:Y:S01]  /*6880*/  F2FP.F16.E4M3.UNPACK_B R132, R165 ;  /* 0x000000a5ff84723e */ /* 0x000fe200020006ff */
[----:B------:R-:W-:Y:S01]  /*6890*/  HADD2.F32 R88, -RZ, R0.H1_H1 ;  /* 0x30000000ff587230 */ /* 0x000fe20000004100 */
[----:B------:R-:W-:Y:S01]  /*68a0*/  F2FP.F16.E4M3.UNPACK_B R0, R177 ;  /* 0x000000b1ff00723e */ /* 0x000fe200020006ff */
[--C-:B------:R-:W-:Y:S01]  /*68b0*/  HADD2.F32 R89, -RZ, R2.reuse.H0_H0 ;  /* 0x20000002ff597230 */ /* 0x100fe20000004100 */
[----:B------:R-:W-:Y:S01]  /*68c0*/  F2FP.F16.E4M3.UNPACK_B R134, R165.H1 ;  /* 0x000000a5ff86723e */ /* 0x000fe200030006ff */
[----:B------:R-:W-:Y:S01]  /*68d0*/  HADD2.F32 R90, -RZ, R2.H1_H1 ;  /* 0x30000002ff5a7230 */ /* 0x000fe20000004100 */
[----:B------:R-:W-:Y:S01]  /*68e0*/  F2FP.F16.E4M3.UNPACK_B R2, R177.H1 ;  /* 0x000000b1ff02723e */ /* 0x000fe200030006ff */
        /* <DEDUP_REMOVED lines=11> */
[----:B------:R-:W-:Y:S01]  /*69a0*/  F2FP.F16.E4M3.UNPACK_B R0, R179.H1 ;  /* 0x000000b3ff00723e */ /* 0x000fe200030006ff */
[--C-:B------:R-:W-:Y:S02]  /*69b0*/  HADD2.F32 R95, -RZ, R2.reuse.H0_H0 ;  /* 0x20000002ff5f7230 */ /* 0x100fe40000004100 */
[C---:B-1----:R-:W-:Y:S01]  /*69c0*/  FMUL R7, R75.reuse, R7 ;  /* 0x000000074b077220 */ /* 0x042fe20000400000 */
[----:B------:R-:W-:Y:S01]  /*69d0*/  HADD2.F32 R96, -RZ, R2.H1_H1 ;  /* 0x30000002ff607230 */ /* 0x000fe20000004100 */
[----:B------:R-:W-:Y:S01]  /*69e0*/  F2FP.F16.E4M3.UNPACK_B R2, R179 ;  /* 0x000000b3ff02723e */ /* 0x000fe200020006ff */
[--C-:B------:R-:W-:Y:S02]  /*69f0*/  HADD2.F32 R91, -RZ, R3.reuse.H0_H0 ;  /* 0x20000003ff5b7230 */ /* 0x100fe40000004100 */
[C---:B------:R-:W-:Y:S01]  /*6a00*/  FMUL R11, R75.reuse, R11 ;  /* 0x0000000b4b0b7220 */ /* 0x040fe20000400000 */
[----:B------:R-:W-:Y:S01]  /*6a10*/  HADD2.F32 R92, -RZ, R3.H1_H1 ;  /* 0x30000003ff5c7230 */ /* 0x000fe20000004100 */
[----:B------:R-:W-:Y:S01]  /*6a20*/  F2FP.F16.E4M3.UNPACK_B R3, R178.H1 ;  /* 0x000000b2ff03723e */ /* 0x000fe200030006ff */
[----:B------:R-:W-:Y:S01]  /*6a30*/  HADD2.F32 R126, -RZ, R128.H0_H0 ;  /* 0x20000080ff7e7230 */ /* 0x000fe20000004100 */
[----:B------:R-:W-:Y:S01]  /*6a40*/  F2FP.F16.E4M3.UNPACK_B R142, R167.H1 ;  /* 0x000000a7ff8e723e */ /* 0x000fe200030006ff */
[--C-:B------:R-:W-:Y:S01]  /*6a50*/  HADD2.F32 R103, -RZ, R0.reuse.H0_H0 ;  /* 0x20000000ff677230 */ /* 0x100fe20000004100 */
[----:B------:R-:W-:Y:S01]  /*6a60*/  F2FP.F16.E4M3.UNPACK_B R144, R168 ;  /* 0x000000a8ff90723e */ /* 0x000fe200020006ff */
[----:B------:R-:W-:Y:S02]  /*6a70*/  HADD2.F32 R104, -RZ, R0.H1_H1 ;  /* 0x30000000ff687230 */ /* 0x000fe40000004100 */
[C---:B------:R-:W-:Y:S01]  /*6a80*/  FMUL R0, R75.reuse, R4 ;  /* 0x000000044b007220 */ /* 0x040fe20000400000 */
[----:B------:R-:W-:Y:S02]  /*6a90*/  HADD2.F32 R129, -RZ, R128.H1_H1 ;  /* 0x30000080ff817230 */ /* 0x000fe40000004100 */
[----:B------:R-:W-:Y:S01]  /*6aa0*/  FMUL R4, R75, R8 ;  /* 0x000000084b047220 */ /* 0x000fe20000400000 */
[--C-:B------:R-:W-:Y:S02]  /*6ab0*/  HADD2.F32 R101, -RZ, R2.reuse.H0_H0 ;  /* 0x20000002ff657230 */ /* 0x100fe40000004100 */
[----:B------:R-:W-:Y:S01]  /*6ac0*/  FFMA R0, R127, R126, R0 ;  /* 0x0000007e7f007223 */ /* 0x000fe20000000000 */
[----:B------:R-:W-:Y:S02]  /*6ad0*/  HADD2.F32 R102, -RZ, R2.H1_H1 ;  /* 0x30000002ff667230 */ /* 0x000fe40000004100 */
[C---:B------:R-:W-:Y:S01]  /*6ae0*/  FMUL R2, R75.reuse, R5 ;  /* 0x000000054b027220 */ /* 0x040fe20000400000 */
[--C-:B------:R-:W-:Y:S02]  /*6af0*/  HADD2.F32 R128, -RZ, R130.reuse.H0_H0 ;  /* 0x20000082ff807230 */ /* 0x100fe40000004100 */
[----:B------:R-:W-:Y:S01]  /*6b00*/  FMUL R5, R75, R9 ;  /* 0x000000094b057220 */ /* 0x000fe20000400000 */
[--C-:B------:R-:W-:Y:S02]  /*6b10*/  HADD2.F32 R99, -RZ, R3.reuse.H0_H0 ;  /* 0x20000003ff637230 */ /* 0x100fe40000004100 */
[----:B------:R-:W-:Y:S01]  /*6b20*/  FFMA R2, R127, R129, R2 ;  /* 0x000000817f027223 */ /* 0x000fe20000000002 */
[----:B------:R-:W-:Y:S02]  /*6b30*/  HADD2.F32 R100, -RZ, R3.H1_H1 ;  /* 0x30000003ff647230 */ /* 0x000fe40000004100 */
[C---:B------:R-:W-:Y:S01]  /*6b40*/  FMUL R3, R75.reuse, R6 ;  /* 0x000000064b037220 */ /* 0x040fe20000400000 */
[----:B------:R-:W-:Y:S02]  /*6b50*/  HADD2.F32 R130, -RZ, R130.H1_H1 ;  /* 0x30000082ff827230 */ /* 0x000fe40000004100 */
[----:B------:R-:W-:Y:S01]  /*6b60*/  FMUL R6, R75, R10 ;  /* 0x0000000a4b067220 */ /* 0x000fe20000400000 */
[--C-:B------:R-:W-:Y:S02]  /*6b70*/  HADD2.F32 R131, -RZ, R132.reuse.H0_H0 ;  /* 0x20000084ff837230 */ /* 0x100fe40000004100 */
[C---:B------:R-:W-:Y:S01]  /*6b80*/  FFMA R3, R127.reuse, R128, R3 ;  /* 0x000000807f037223 */ /* 0x040fe20000000003 */
[----:B------:R-:W-:Y:S02]  /*6b90*/  HADD2.F32 R132, -RZ, R132.H1_H1 ;  /* 0x30000084ff847230 */ /* 0x000fe40000004100 */
[----:B------:R-:W-:Y:S01]  /*6ba0*/  FFMA R7, R127, R130, R7 ;  /* 0x000000827f077223 */ /* 0x000fe20000000007 */
[--C-:B------:R-:W-:Y:S02]  /*6bb0*/  HADD2.F32 R133, -RZ, R134.reuse.H0_H0 ;  /* 0x20000086ff857230 */ /* 0x100fe40000004100 */
[----:B------:R-:W-:Y:S01]  /*6bc0*/  FMUL R8, R75, R12 ;  /* 0x0000000c4b087220 */ /* 0x000fe20000400000 */
        /* <DEDUP_REMOVED lines=12> */
[----:B------:R-:W-:Y:S01]  /*6c90*/  FFMA R11, R127, R134, R11 ;  /* 0x000000867f0b7223 */ /* 0x000fe2000000000b */
[----:B------:R-:W-:Y:S01]  /*6ca0*/  HADD2.F32 R140, -RZ, R140.H1_H1 ;  /* 0x3000008cff8c7230 */ /* 0x000fe20000004100 */
[----:B------:R-:W-:Y:S01]  /*6cb0*/  F2FP.F16.E4M3.UNPACK_B R146, R168.H1 ;  /* 0x000000a8ff92723e */ /* 0x000fe200030006ff */
[----:B------:R-:W-:Y:S01]  /*6cc0*/  FMUL R12, R75, R16 ;  /* 0x000000104b0c7220 */ /* 0x000fe20000400000 */
[----:B------:R-:W-:Y:S01]  /*6cd0*/  FFMA R8, R127, R135, R8 ;  /* 0x000000877f087223 */ /* 0x000fe20000000008 */
[--C-:B------:R-:W-:Y:S02]  /*6ce0*/  HADD2.F32 R141, -RZ, R142.reuse.H0_H0 ;  /* 0x2000008eff8d7230 */ /* 0x100fe40000004100 */
[----:B------:R-:W-:Y:S01]  /*6cf0*/  FMUL R13, R75, R17 ;  /* 0x000000114b0d7220 */ /* 0x000fe20000400000 */
[----:B------:R-:W-:Y:S01]  /*6d00*/  FFMA R9, R127, R136, R9 ;  /* 0x000000887f097223 */ /* 0x000fe20000000009 */
[----:B------:R-:W-:Y:S01]  /*6d10*/  HADD2.F32 R142, -RZ, R142.H1_H1 ;  /* 0x3000008eff8e7230 */ /* 0x000fe20000004100 */
[----:B------:R-:W-:Y:S01]  /*6d20*/  F2FP.F16.E4M3.UNPACK_B R148, R169 ;  /* 0x000000a9ff94723e */ /* 0x000fe200020006ff */
[----:B------:R-:W-:Y:S01]  /*6d30*/  FMUL R14, R75, R18 ;  /* 0x000000124b0e7220 */ /* 0x000fe20000400000 */
        /* <DEDUP_REMOVED lines=67> */
[----:B------:R-:W-:Y:S02]  /*7170*/  HADD2.F32 R76, -RZ, R163.H1_H1 ;  /* 0x300000a3ff4c7230 */ /* 0x000fe40000004100 */
        /* <DEDUP_REMOVED lines=62> */
[----:B------:R-:W-:Y:S02]  /*7560*/  HFMA2 R64, -RZ, RZ, 3.7421875, 0 ;  /* 0x437c0000ff407431 */ /* 0x000fe400000001ff */
[----:B------:R-:W-:Y:S01]  /*7570*/  FMUL R67, R75, R67 ;  /* 0x000000434b437220 */ /* 0x000fe20000400000 */
[C---:B------:R-:W-:Y:S01]  /*7580*/  FFMA R63, R127.reuse, R100, R63 ;  /* 0x000000647f3f7223 */ /* 0x040fe2000000003f */
[----:B------:R-:W-:Y:S01]  /*7590*/  MOV R118, 0x3bbb989d ;  /* 0x3bbb989d00767802 */ /* 0x000fe20000000f00 */
[C---:B------:R-:W-:Y:S01]  /*75a0*/  FFMA R60, R127.reuse, R101, R60 ;  /* 0x000000657f3c7223 */ /* 0x040fe2000000003c */
[C---:B------:R-:W-:Y:S01]  /*75b0*/  FFMA R61, R127.reuse, R102, R61 ;  /* 0x000000667f3d7223 */ /* 0x040fe2000000003d */
[C---:B------:R-:W-:Y:S01]  /*75c0*/  FFMA R62, R127.reuse, R103, R62 ;  /* 0x000000677f3e7223 */ /* 0x040fe2000000003e */
[----:B------:R-:W-:Y:S01]  /*75d0*/  FFMA R67, R127, R104, R67 ;  /* 0x000000687f437223 */ /* 0x000fe20000000043 */
[----:B------:R-:W-:Y:S01]  /*75e0*/  FFMA.SAT R65, R0, -R118, 0.5 ;  /* 0x3f00000000417423 */ /* 0x000fe20000002876 */
[----:B------:R-:W-:Y:S03]  /*75f0*/  ISETP.NE.AND P1, PT, R72, 0x3, PT ;  /* 0x000000034800780c */ /* 0x000fe60003f25270 */
[----:B------:R-:W-:Y:S04]  /*7600*/  FFMA.RM R66, R65, R64, 12582913 ;  /* 0x4b40000141427423 */ /* 0x000fe80000004040 */
[----:B------:R-:W-:Y:S04]  /*7610*/  FADD R65, R66, -12583039 ;  /* 0xcb40007f42417421 */ /* 0x000fe80000000000 */
[----:B------:R-:W-:Y:S02]  /*7620*/  FFMA R65, R0, -1.4426950216293334961, -R65 ;  /* 0xbfb8aa3b00417823 */ /* 0x000fe40000000841 */
[----:B------:R-:W-:Y:S01]  /*7630*/  @!P1 NOP ;  /* 0x0000000000009918 */ /* 0x000fe20000000000 */
[----:B------:R-:W-:Y:S01]  /*7640*/  @!P1 IADD3 R124, PT, PT, R124, 0x130, RZ ;  /* 0x000001307c7c9810 */ /* 0x000fe20007ffe0ff */
[----:B------:R-:W-:Y:S01]  /*7650*/  FFMA R65, R0, -1.925963033500011079e-08, R65 ;  /* 0xb2a5706000417823 */ /* 0x000fe20000000041 */
[----:B------:R-:W-:Y:S02]  /*7660*/  FFMA.SAT R69, R2, -R118, 0.5 ;  /* 0x3f00000002457423 */ /* 0x000fe40000002876 */
[----:B------:R-:W-:Y:S01]  /*7670*/  @!P1 LOP3.LUT R124, R124, 0xfefffff8, RZ, 0xc0, !PT ;  /* 0xfefffff87c7c9812 */ /* 0x000fe200078ec0ff */
[----:B------:R-:W1:Y:S01]  /*7680*/  MUFU.EX2 R119, R65 ;  /* 0x0000004100777308 */ /* 0x000e620000000800 */
[----:B------:R-:W-:Y:S02]  /*7690*/  FFMA.RM R76, R69, R64, 12582913 ;  /* 0x4b400001454c7423 */ /* 0x000fe40000004040 */
[----:B------:R2:W-:Y:S02]  /*76a0*/  @!P1 SYNCS.ARRIVE.TRANS64.RED.A1T0 RZ, [R124+URZ], RZ ;  /* 0x000000ff7cff99a7 */ /* 0x0005e400081004ff */
[----:B------:R-:W-:Y:S04]  /*76b0*/  FADD R69, R76, -12583039 ;  /* 0xcb40007f4c457421 */ /* 0x000fe80000000000 */
[C---:B------:R-:W-:Y:S04]  /*76c0*/  FFMA R69, R2.reuse, -1.4426950216293334961, -R69 ;  /* 0xbfb8aa3b02457823 */ /* 0x040fe80000000845 */
[----:B------:R-:W-:Y:S01]  /*76d0*/  FFMA R69, R2, -1.925963033500011079e-08, R69 ;  /* 0xb2a5706002457823 */ /* 0x000fe20000000045 */
[----:B------:R-:W-:Y:S04]  /*76e0*/  FFMA.SAT R77, R3, -R118, 0.5 ;  /* 0x3f000000034d7423 */ /* 0x000fe80000002876 */
[----:B------:R-:W-:Y:S01]  /*76f0*/  FFMA.RM R77, R77, R64, 12582913 ;  /* 0x4b4000014d4d7423 */ /* 0x000fe20000004040 */
[----:B------:R-:W3:Y:S03]  /*7700*/  MUFU.EX2 R69, R69 ;  /* 0x0000004500457308 */ /* 0x000ee60000000800 */
[----:B------:R-:W-:Y:S04]  /*7710*/  FADD R0, R77, -12583039 ;  /* 0xcb40007f4d007421 */ /* 0x000fe80000000000 */
[C---:B------:R-:W-:Y:S04]  /*7720*/  FFMA R0, R3.reuse, -1.4426950216293334961, -R0 ;  /* 0xbfb8aa3b03007823 */ /* 0x040fe80000000800 */
[----:B------:R-:W-:Y:S01]  /*7730*/  FFMA R0, R3, -1.925963033500011079e-08, R0 ;  /* 0xb2a5706003007823 */ /* 0x000fe20000000000 */
[----:B------:R-:W-:Y:S03]  /*7740*/  FFMA.SAT R3, R7, -R118, 0.5 ;  /* 0x3f00000007037423 */ /* 0x000fe60000002876 */
[----:B------:R-:W4:Y:S01]  /*7750*/  MUFU.EX2 R120, R0 ;  /* 0x0000000000787308 */ /* 0x000f220000000800 */
[----:B------:R-:W-:Y:S04]  /*7760*/  FFMA.RM R78, R3, R64, 12582913 ;  /* 0x4b400001034e7423 */ /* 0x000fe80000004040 */
[----:B------:R-:W-:Y:S04]  /*7770*/  FADD R2, R78, -12583039 ;  /* 0xcb40007f4e027421 */ /* 0x000fe80000000000 */
[C---:B------:R-:W-:Y:S04]  /*7780*/  FFMA R2, R7.reuse, -1.4426950216293334961, -R2 ;  /* 0xbfb8aa3b07027823 */ /* 0x040fe80000000802 */
[----:B------:R-:W-:Y:S01]  /*7790*/  FFMA R2, R7, -1.925963033500011079e-08, R2 ;  /* 0xb2a5706007027823 */ /* 0x000fe20000000002 */
[C---:B------:R-:W-:Y:S03]  /*77a0*/  FFMA.SAT R3, R4.reuse, -R118, 0.5 ;  /* 0x3f00000004037423 */ /* 0x040fe60000002876 */
[----:B------:R-:W5:Y:S01]  /*77b0*/  MUFU.EX2 R121, R2 ;  /* 0x0000000200797308 */ /* 0x000f620000000800 */
[----:B------:R-:W-:Y:S04]  /*77c0*/  FFMA.RM R79, R3, R64, 12582913 ;  /* 0x4b400001034f7423 */ /* 0x000fe80000004040 */
[----:B------:R-:W-:Y:S04]  /*77d0*/  FADD R3, R79, -12583039 ;  /* 0xcb40007f4f037421 */ /* 0x000fe80000000000 */
[C---:B------:R-:W-:Y:S04]  /*77e0*/  FFMA R3, R4.reuse, -1.4426950216293334961, -R3 ;  /* 0xbfb8aa3b04037823 */ /* 0x040fe80000000803 */
[----:B------:R-:W-:Y:S01]  /*77f0*/  FFMA R3, R4, -1.925963033500011079e-08, R3 ;  /* 0xb2a5706004037823 */ /* 0x000fe20000000003 */
[----:B------:R-:W-:Y:S03]  /*7800*/  FFMA.SAT R7, R5, -R118, 0.5 ;  /* 0x3f00000005077423 */ /* 0x000fe60000002876 */
[----:B------:R-:W2:Y:S01]  /*7810*/  MUFU.EX2 R122, R3 ;  /* 0x00000003007a7308 */ /* 0x000ea20000000800 */
[----:B------:R-:W-:Y:S04]  /*7820*/  FFMA.RM R80, R7, R64, 12582913 ;  /* 0x4b40000107507423 */ /* 0x000fe80000004040 */
[----:B------:R-:W-:Y:S04]  /*7830*/  FADD R4, R80, -12583039 ;  /* 0xcb40007f50047421 */ /* 0x000fe80000000000 */
[C---:B------:R-:W-:Y:S04]  /*7840*/  FFMA R4, R5.reuse, -1.4426950216293334961, -R4 ;  /* 0xbfb8aa3b05047823 */ /* 0x040fe80000000804 */
[----:B------:R-:W-:Y:S01]  /*7850*/  FFMA R4, R5, -1.925963033500011079e-08, R4 ;  /* 0xb2a5706005047823 */ /* 0x000fe20000000004 */
[C---:B------:R-:W-:Y:S03]  /*7860*/  FFMA.SAT R5, R6.reuse, -R118, 0.5 ;  /* 0x3f00000006057423 */ /* 0x040fe60000002876 */
[----:B------:R-:W2:Y:S01]  /*7870*/  MUFU.EX2 R123, R4 ;  /* 0x00000004007b7308 */ /* 0x000ea20000000800 */
        /* <DEDUP_REMOVED lines=112> */
[----:B------:R-:W-:Y:S04]  /*7f80*/  FFMA.SAT R27, R25, -R118, 0.5 ;  /* 0x3f000000191b7423 */ /* 0x000fe80000002876 */
[----:B------:R-:W-:Y:S04]  /*7f90*/  FFMA.RM R100, R27, R64, 12582913 ;  /* 0x4b4000011b647423 */ /* 0x000fe80000004040 */
[----:B------:R-:W-:Y:S04]  /*7fa0*/  FADD R24, R100, -12583039 ;  /* 0xcb40007f64187421 */ /* 0x000fe80000000000 */
[C---:B------:R-:W-:Y:S04]  /*7fb0*/  FFMA R24, R25.reuse, -1.4426950216293334961, -R24 ;  /* 0xbfb8aa3b19187823 */ /* 0x040fe80000000818 */
[----:B------:R-:W-:Y:S01]  /*7fc0*/  FFMA R24, R25, -1.925963033500011079e-08, R24 ;  /* 0xb2a5706019187823 */ /* 0x000fe20000000018 */
[C---:B------:R-:W-:Y:S03]  /*7fd0*/  FFMA.SAT R25, R26.reuse, -R118, 0.5 ;  /* 0x3f0000001a197423 */ /* 0x040fe60000002876 */
[----:B------:R-:W-:Y:S01]  /*7fe0*/  MUFU.EX2 R145, R24 ;  /* 0x0000001800917308 */ /* 0x000fe20000000800 */
[----:B------:R-:W-:Y:S04]  /*7ff0*/  FFMA.RM R101, R25, R64, 12582913 ;  /* 0x4b40000119657423 */ /* 0x000fe80000004040 */
[----:B------:R-:W-:Y:S04]  /*8000*/  FADD R25, R101, -12583039 ;  /* 0xcb40007f65197421 */ /* 0x000fe80000000000 */
[C---:B------:R-:W-:Y:S04]  /*8010*/  FFMA R25, R26.reuse, -1.4426950216293334961, -R25 ;  /* 0xbfb8aa3b1a197823 */ /* 0x040fe80000000819 */
[----:B------:R-:W-:Y:S01]  /*8020*/  FFMA R25, R26, -1.925963033500011079e-08, R25 ;  /* 0xb2a570601a197823 */ /* 0x000fe20000000019 */
[----:B------:R-:W-:Y:S03]  /*8030*/  FFMA.SAT R27, R31, -R118, 0.5 ;  /* 0x3f0000001f1b7423 */ /* 0x000fe60000002876 */
[----:B------:R-:W-:Y:S01]  /*8040*/  MUFU.EX2 R146, R25 ;  /* 0x0000001900927308 */ /* 0x000fe20000000800 */
        /* <DEDUP_REMOVED lines=38> */
[----:B------:R1:W-:Y:S01]  /*82b0*/  MUFU.EX2 R150, R32 ;  /* 0x0000002000967308 */ /* 0x0003e20000000800 */
[----:B------:R-:W-:Y:S04]  /*82c0*/  FFMA.RM R109, R33, R64, 12582913 ;  /* 0x4b400001216d7423 */ /* 0x000fe80000004040 */
[----:B------:R-:W-:Y:S04]  /*82d0*/  FADD R33, R109, -12583039 ;  /* 0xcb40007f6d217421 */ /* 0x000fe80000000000 */
[C---:B------:R-:W-:Y:S04]  /*82e0*/  FFMA R33, R34.reuse, -1.4426950216293334961, -R33 ;  /* 0xbfb8aa3b22217823 */ /* 0x040fe80000000821 */
[----:B------:R-:W-:Y:S01]  /*82f0*/  FFMA R33, R34, -1.925963033500011079e-08, R33 ;  /* 0xb2a5706022217823 */ /* 0x000fe20000000021 */
[----:B------:R-:W-:Y:S03]  /*8300*/  FFMA.SAT R35, R39, -R118, 0.5 ;  /* 0x3f00000027237423 */ /* 0x000fe60000002876 */
[----:B------:R-:W-:Y:S01]  /*8310*/  MUFU.EX2 R151, R33 ;  /* 0x0000002100977308 */ /* 0x000fe20000000800 */
[----:B------:R-:W-:Y:S01]  /*8320*/  FFMA.RM R110, R35, R64, 12582913 ;  /* 0x4b400001236e7423 */ /* 0x000fe20000004040 */
[----:B-1----:R-:W-:Y:S03]  /*8330*/  SHF.L.U32 R32, R66, 0x17, RZ ;  /* 0x0000001742207819 */ /* 0x002fe600000006ff */
        /* <DEDUP_REMOVED lines=74> */
[C---:B------:R-:W-:Y:S04]  /*87e0*/  FFMA.SAT R5, R48.reuse, -R118, 0.5 ;  /* 0x3f00000030057423 */ /* 0x040fe80000002876 */
        /* <DEDUP_REMOVED lines=15> */
[----:B------:R-:W-:Y:S01]  /*88e0*/  FFMA.SAT R9, R55, -R118, 0.5 ;  /* 0x3f00000037097423 */ /* 0x000fe20000002876 */
[----:B-1----:R-:W-:Y:S03]  /*88f0*/  SHF.L.U32 R4, R114, 0x17, RZ ;  /* 0x0000001772047819 */ /* 0x002fe600000006ff */
[----:B------:R-:W-:Y:S04]  /*8900*/  FFMA.RM R50, R9, R64, 12582913 ;  /* 0x4b40000109327423 */ /* 0x000fe80000004040 */
[----:B------:R-:W-:Y:S04]  /*8910*/  FADD R6, R50, -12583039 ;  /* 0xcb40007f32067421 */ /* 0x000fe80000000000 */
[C---:B------:R-:W-:Y:S04]  /*8920*/  FFMA R6, R55.reuse, -1.4426950216293334961, -R6 ;  /* 0xbfb8aa3b37067823 */ /* 0x040fe80000000806 */
[----:B------:R-:W-:Y:S01]  /*8930*/  FFMA R6, R55, -1.925963033500011079e-08, R6 ;  /* 0xb2a5706037067823 */ /* 0x000fe20000000006 */
[C---:B------:R-:W-:Y:S04]  /*8940*/  FFMA.SAT R9, R52.reuse, -R118, 0.5 ;  /* 0x3f00000034097423 */ /* 0x040fe80000002876 */
[----:B------:R-:W-:Y:S01]  /*8950*/  FFMA.RM R55, R9, R64, 12582913 ;  /* 0x4b40000109377423 */ /* 0x000fe20000004040 */
[----:B------:R-:W-:Y:S03]  /*8960*/  MUFU.EX2 R6, R6 ;  /* 0x0000000600067308 */ /* 0x000fe60000000800 */
[----:B------:R-:W-:Y:S04]  /*8970*/  FADD R9, R55, -12583039 ;  /* 0xcb40007f37097421 */ /* 0x000fe80000000000 */
[C---:B------:R-:W-:Y:S04]  /*8980*/  FFMA R9, R52.reuse, -1.4426950216293334961, -R9 ;  /* 0xbfb8aa3b34097823 */ /* 0x040fe80000000809 */
[----:B------:R-:W-:Y:S01]  /*8990*/  FFMA R9, R52, -1.925963033500011079e-08, R9 ;  /* 0xb2a5706034097823 */ /* 0x000fe20000000009 */
[----:B------:R-:W-:Y:S01]  /*89a0*/  FFMA.SAT R11, R53, -R118, 0.5 ;  /* 0x3f000000350b7423 */ /* 0x000fe20000002876 */
[----:B------:R1:W2:Y:S03]  /*89b0*/  MUFU.EX2 R52, R23 ;  /* 0x0000001700347308 */ /* 0x0002a60000000800 */
        /* <DEDUP_REMOVED lines=16> */
[C---:B------:R-:W-:Y:S01]  /*8ac0*/  FFMA.SAT R13, R56.reuse, -R118, 0.5 ;  /* 0x3f000000380d7423 */ /* 0x040fe20000002876 */
[----:B------:R-:W2:Y:S03]  /*8ad0*/  MUFU.EX2 R59, R29 ;  /* 0x0000001d003b7308 */ /* 0x000ea60000000800 */
[----:B-1----:R-:W-:Y:S04]  /*8ae0*/  FFMA.RM R23, R13, R64, 12582913 ;  /* 0x4b4000010d177423 */ /* 0x002fe80000004040 */
[----:B------:R-:W-:Y:S03]  /*8af0*/  FADD R13, R23, -12583039 ;  /* 0xcb40007f170d7421 */ /* 0x000fe60000000000 */
[----:B------:R-:W-:Y:S01]  /*8b00*/  MUFU.EX2 R10, R10 ;  /* 0x0000000a000a7308 */ /* 0x000fe20000000800 */
[C---:B------:R-:W-:Y:S04]  /*8b10*/  FFMA R13, R56.reuse, -1.4426950216293334961, -R13 ;  /* 0xbfb8aa3b380d7823 */ /* 0x040fe8000000080d */
[----:B------:R-:W-:Y:S01]  /*8b20*/  FFMA R13, R56, -1.925963033500011079e-08, R13 ;  /* 0xb2a57060380d7823 */ /* 0x000fe2000000000d */
[----:B------:R-:W-:Y:S04]  /*8b30*/  FFMA.SAT R15, R57, -R118, 0.5 ;  /* 0x3f000000390f7423 */ /* 0x000fe80000002876 */
[----:B------:R-:W1:Y:S01]  /*8b40*/  MUFU.EX2 R56, R31 ;  /* 0x0000001f00387308 */ /* 0x000e620000000800 */
[----:B------:R-:W-:Y:S04]  /*8b50*/  FFMA.RM R24, R15, R64, 12582913 ;  /* 0x4b4000010f187423 */ /* 0x000fe80000004040 */
[----:B------:R-:W-:Y:S05]  /*8b60*/  FADD R12, R24, -12583039 ;  /* 0xcb40007f180c7421 */ /* 0x000fea0000000000 */
[----:B------:R-:W-:Y:S01]  /*8b70*/  MUFU.EX2 R13, R13 ;  /* 0x0000000d000d7308 */ /* 0x000fe20000000800 */
        /* <DEDUP_REMOVED lines=8> */
[----:B------:R-:W-:Y:S04]  /*8c00*/  FFMA.SAT R17, R63, -R118, 0.5 ;  /* 0x3f0000003f117423 */ /* 0x000fe80000002876 */
[----:B------:R-:W-:Y:S01]  /*8c10*/  FFMA.RM R26, R17, R64, 12582913 ;  /* 0x4b400001111a7423 */ /* 0x000fe20000004040 */
[----:B------:R-:W-:Y:S03]  /*8c20*/  MUFU.EX2 R15, R15 ;  /* 0x0000000f000f7308 */ /* 0x000fe60000000800 */
[----:B------:R-:W-:Y:S04]  /*8c30*/  FADD R14, R26, -12583039 ;  /* 0xcb40007f1a0e7421 */ /* 0x000fe80000000000 */
[C---:B------:R-:W-:Y:S04]  /*8c40*/  FFMA R14, R63.reuse, -1.4426950216293334961, -R14 ;  /* 0xbfb8aa3b3f0e7823 */ /* 0x040fe8000000080e */
[----:B------:R-:W-:Y:S01]  /*8c50*/  FFMA R14, R63, -1.925963033500011079e-08, R14 ;  /* 0xb2a570603f0e7823 */ /* 0x000fe2000000000e */
[C---:B------:R-:W-:Y:S01]  /*8c60*/  FFMA.SAT R17, R60.reuse, -R118, 0.5 ;  /* 0x3f0000003c117423 */ /* 0x040fe20000002876 */
[----:B------:R4:W1:Y:S03]  /*8c70*/  MUFU.EX2 R63, R37 ;  /* 0x00000025003f7308 */ /* 0x0008660000000800 */
[----:B---3--:R-:W-:Y:S04]  /*8c80*/  FFMA.RM R27, R17, R64, 12582913 ;  /* 0x4b400001111b7423 */ /* 0x008fe80000004040 */
[----:B------:R-:W-:Y:S03]  /*8c90*/  FADD R17, R27, -12583039 ;  /* 0xcb40007f1b117421 */ /* 0x000fe60000000000 */
[----:B------:R-:W-:Y:S01]  /*8ca0*/  MUFU.EX2 R14, R14 ;  /* 0x0000000e000e7308 */ /* 0x000fe20000000800 */
[C---:B------:R-:W-:Y:S04]  /*8cb0*/  FFMA R17, R60.reuse, -1.4426950216293334961, -R17 ;  /* 0xbfb8aa3b3c117823 */ /* 0x040fe80000000811 */
[----:B------:R-:W-:Y:S01]  /*8cc0*/  FFMA R17, R60, -1.925963033500011079e-08, R17 ;  /* 0xb2a570603c117823 */ /* 0x000fe20000000011 */
[----:B------:R-:W-:Y:S01]  /*8cd0*/  FFMA.SAT R19, R61, -R118, 0.5 ;  /* 0x3f0000003d137423 */ /* 0x000fe20000002876 */
[----:B----4-:R-:W-:Y:S03]  /*8ce0*/  SHF.L.U32 R37, R82, 0x17, RZ ;  /* 0x0000001752257819 */ /* 0x010fe600000006ff */
[----:B------:R-:W3:Y:S01]  /*8cf0*/  MUFU.EX2 R60, R39 ;  /* 0x00000027003c7308 */ /* 0x000ee20000000800 */
        /* <DEDUP_REMOVED lines=13> */
[----:B------:R-:W-:Y:S01]  /*8dd0*/  @!P1 IADD3 R31, PT, PT, R73, 0x1, RZ ;  /* 0x00000001491f9810 */ /* 0x000fe20007ffe0ff */
[----:B------:R-:W-:Y:S02]  /*8de0*/  MUFU.EX2 R19, R19 ;  /* 0x0000001300137308 */ /* 0x000fe40000000800 */
[----:B------:R-:W-:Y:S01]  /*8df0*/  FADD R18, R30, -12583039 ;  /* 0xcb40007f1e127421 */ /* 0x000fe20000000000 */
[----:B------:R-:W-:Y:S03]  /*8e00*/  @!P1 ISETP.NE.AND P0, PT, R31, 0x2, PT ;  /* 0x000000021f00980c */ /* 0x000fe60003f05270 */
[----:B------:R-:W-:Y:S01]  /*8e10*/  FFMA R18, R67, -1.4426950216293334961, -R18 ;  /* 0xbfb8aa3b43127823 */ /* 0x000fe20000000812 */
[----:B------:R-:W-:Y:S02]  /*8e20*/  @!P1 SEL R73, R31, RZ, P0 ;  /* 0x000000ff1f499207 */ /* 0x000fe40000000000 */
[----:B------:R-:W-:Y:S01]  /*8e30*/  SHF.L.U32 R31, R77, 0x17, RZ ;  /* 0x000000174d1f7819 */ /* 0x000fe200000006ff */
[----:B------:R-:W-:Y:S01]  /*8e40*/  FFMA R18, R67, -1.925963033500011079e-08, R18 ;  /* 0xb2a5706043127823 */ /* 0x000fe20000000012 */
[----:B------:R-:W-:Y:S01]  /*8e50*/  @!P1 SEL R33, RZ, 0x1, P0 ;  /* 0x00000001ff219807 */ /* 0x000fe20000000000 */
[----:B------:R-:W-:Y:S01]  /*8e60*/  FFMA R35, R119, R32, 1 ;  /* 0x3f80000077237423 */ /* 0x000fe20000000020 */
[----:B------:R-:W-:Y:S01]  /*8e70*/  FFMA R3, R69, R0, 1 ;  /* 0x3f80000045037423 */ /* 0x000fe20000000000 */
[----:B------:R-:W-:Y:S01]  /*8e80*/  SHF.L.U32 R0, R78, 0x17, RZ ;  /* 0x000000174e007819 */ /* 0x000fe200000006ff */
[----:B------:R4:W3:Y:S01]  /*8e90*/  MUFU.EX2 R67, R2 ;  /* 0x0000000200437308 */ /* 0x0008e20000000800 */
[----:B------:R-:W-:Y:S01]  /*8ea0*/  @!P1 LOP3.LUT R198, R198, R33, RZ, 0x3c, !PT ;  /* 0x00000021c6c69212 */ /* 0x000fe200078e3cff */
[----:B------:R-:W-:Y:S01]  /*8eb0*/  FFMA R76, R120, R31, 1 ;  /* 0x3f800000784c7423 */ /* 0x000fe2000000001f */
[----:B------:R-:W-:Y:S01]  /*8ec0*/  SHF.L.U32 R31, R79, 0x17, RZ ;  /* 0x000000174f1f7819 */ /* 0x000fe200000006ff */
[----:B-----5:R-:W-:Y:S01]  /*8ed0*/  FFMA R61, R121, R0, 1 ;  /* 0x3f800000793d7423 */ /* 0x020fe20000000000 */
[----:B------:R-:W-:Y:S02]  /*8ee0*/  SHF.L.U32 R0, R80, 0x17, RZ ;  /* 0x0000001750007819 */ /* 0x000fe400000006ff */
[----:B------:R-:W-:Y:S03]  /*8ef0*/  SHF.L.U32 R33, R81, 0x17, RZ ;  /* 0x0000001751217819 */ /* 0x000fe600000006ff */
[----:B------:R5:W3:Y:S01]  /*8f00*/  MUFU.EX2 R78, R5 ;  /* 0x00000005004e7308 */ /* 0x000ae20000000800 */
[----:B------:R-:W-:Y:S01]  /*8f10*/  IADD3 R32, PT, PT, R35, 0x1800000, RZ ;  /* 0x0180000023207810 */ /* 0x000fe20007ffe0ff */
[----:B--2---:R-:W-:Y:S01]  /*8f20*/  FFMA R124, R122, R31, 1 ;  /* 0x3f8000007a7c7423 */ /* 0x004fe2000000001f */
[----:B------:R-:W-:Y:S01]  /*8f30*/  SHF.L.U32 R31, R86, 0x17, RZ ;  /* 0x00000017561f7819 */ /* 0x000fe200000006ff */
[----:B------:R-:W-:Y:S01]  /*8f40*/  FFMA R125, R123, R0, 1 ;  /* 0x3f8000007b7d7423 */ /* 0x000fe20000000000 */
[----:B------:R-:W-:Y:S01]  /*8f50*/  SHF.L.U32 R0, R83, 0x17, RZ ;  /* 0x0000001753007819 */ /* 0x000fe200000006ff */
[----:B------:R-:W-:Y:S01]  /*8f60*/  FFMA R62, R126, R33, 1 ;  /* 0x3f8000007e3e7423 */ /* 0x000fe20000000021 */
[----:B------:R-:W-:Y:S01]  /*8f70*/  LOP3.LUT R32, R32, 0x7f800000, RZ, 0xc0, !PT ;  /* 0x7f80000020207812 */ /* 0x000fe200078ec0ff */
[----:B------:R-:W-:Y:S01]  /*8f80*/  FFMA R33, R128, R37, 1 ;  /* 0x3f80000080217423 */ /* 0x000fe20000000025 */
[----:B----4-:R-:W-:Y:S01]  /*8f90*/  SHF.L.U32 R2, R85, 0x17, RZ ;  /* 0x0000001755027819 */ /* 0x010fe200000006ff */
[----:B------:R-:W-:Y:S01]  /*8fa0*/  FFMA R122, R129, R0, 1 ;  /* 0x3f800000817a7423 */ /* 0x000fe20000000000 */
[----:B------:R-:W-:Y:S01]  /*8fb0*/  SHF.L.U32 R0, R87, 0x17, RZ ;  /* 0x0000001757007819 */ /* 0x000fe200000006ff */
[----:B------:R2:W4:Y:S01]  /*8fc0*/  MUFU.EX2 R126, R7 ;  /* 0x00000007007e7308 */ /* 0x0005220000000800 */
[----:B------:R-:W-:Y:S02]  /*8fd0*/  ISETP.GT.U32.AND P0, PT, R32, 0x1ffffff, PT ;  /* 0x01ffffff2000780c */ /* 0x000fe40003f04070 */
[----:B-----5:R-:W-:Y:S05]  /*8fe0*/  SHF.L.U32 R5, R84, 0x17, RZ ;  /* 0x0000001754057819 */ /* 0x020fea00000006ff */
[----:B------:R-:W-:Y:S01]  /*8ff0*/  FFMA R123, R130, R5, 1 ;  /* 0x3f800000827b7423 */ /* 0x000fe20000000005 */
[----:B------:R-:W-:Y:S01]  /*9000*/  SHF.L.U32 R5, R88, 0x17, RZ ;  /* 0x0000001758057819 */ /* 0x000fe200000006ff */
        /* <DEDUP_REMOVED lines=11> */
[----:B--2---:R-:W-:Y:S01]  /*90c0*/  SHF.L.U32 R7, R96, 0x17, RZ ;  /* 0x0000001760077819 */ /* 0x004fe200000006ff */
[----:B------:R-:W-:Y:S01]  /*90d0*/  FFMA R42, R137, R0, 1 ;  /* 0x3f800000892a7423 */ /* 0x000fe20000000000 */
[----:B------:R-:W-:Y:S01]  /*90e0*/  SHF.L.U32 R0, R93, 0x17, RZ ;  /* 0x000000175d007819 */ /* 0x000fe200000006ff */
[----:B------:R-:W-:Y:S01]  /*90f0*/  FFMA R53, R138, R5, 1 ;  /* 0x3f8000008a357423 */ /* 0x000fe20000000005 */
[----:B------:R-:W-:Y:S01]  /*9100*/  SHF.L.U32 R5, R94, 0x17, RZ ;  /* 0x000000175e057819 */ /* 0x000fe200000006ff */
[----:B------:R2:W5:Y:S02]  /*9110*/  MUFU.EX2 R90, R9 ;  /* 0x00000009005a7308 */ /* 0x0005640000000800 */
        /* <DEDUP_REMOVED lines=28> */
[----:B-1----:R-:W-:Y:S01]  /*92e0*/  FFMA R96, R56, R5, 1 ;  /* 0x3f80000038607423 */ /* 0x002fe20000000005 */
[----:B------:R-:W-:Y:S01]  /*92f0*/  SHF.L.U32 R5, R112, 0x17, RZ ;  /* 0x0000001770057819 */ /* 0x000fe200000006ff */
[----:B------:R-:W-:Y:S01]  /*9300*/  FFMA R83, R150, R7, 1 ;  /* 0x3f80000096537423 */ /* 0x000fe20000000007 */
[----:B------:R-:W-:Y:S01]  /*9310*/  SHF.L.U32 R2, R113, 0x17, RZ ;  /* 0x0000001771027819 */ /* 0x000fe200000006ff */
[----:B------:R-:W-:Y:S01]  /*9320*/  FFMA R36, R151, R0, 1 ;  /* 0x3f80000097247423 */ /* 0x000fe20000000000 */
[----:B------:R-:W-:Y:S01]  /*9330*/  SHF.L.U32 R0, R111, 0x17, RZ ;  /* 0x000000176f007819 */ /* 0x000fe200000006ff */
[----:B------:R-:W-:Y:S01]  /*9340*/  FFMA R37, R152, R9, 1 ;  /* 0x3f80000098257423 */ /* 0x000fe20000000009 */
[----:B------:R-:W-:Y:S01]  /*9350*/  SHF.L.U32 R7, R116, 0x17, RZ ;  /* 0x0000001774077819 */ /* 0x000fe200000006ff */
[----:B------:R1:W2:Y:S01]  /*9360*/  MUFU.EX2 R93, R11 ;  /* 0x0000000b005d7308 */ /* 0x0002a20000000800 */
        /* <DEDUP_REMOVED lines=9> */
[----:B---3--:R-:W-:Y:S01]  /*9400*/  FFMA R82, R60, R5, 1 ;  /* 0x3f8000003c527423 */ /* 0x008fe20000000005 */
        /* <DEDUP_REMOVED lines=14> */
[----:B-1----:R-:W-:Y:S01]  /*94f0*/  SHF.L.U32 R11, R20, 0x17, RZ ;  /* 0x00000017140b7819 */ /* 0x002fe200000006ff */
[----:B------:R-:W-:Y:S01]  /*9500*/  FFMA R52, R78, R7, 1 ;  /* 0x3f8000004e347423 */ /* 0x000fe20000000007 */
[----:B------:R-:W-:Y:S01]  /*9510*/  SHF.L.U32 R7, R50, 0x17, RZ ;  /* 0x0000001732077819 */ /* 0x000fe200000006ff */
[----:B------:R-:W-:Y:S01]  /*9520*/  FFMA R51, R161, R2, 1 ;  /* 0x3f800000a1337423 */ /* 0x000fe20000000002 */
[----:B------:R-:W-:Y:S01]  /*9530*/  SHF.L.U32 R0, R21, 0x17, RZ ;  /* 0x0000001715007819 */ /* 0x000fe200000006ff */
[----:B----4-:R-:W-:Y:S01]  /*9540*/  FFMA R92, R126, R5, 1 ;  /* 0x3f8000007e5c7423 */ /* 0x010fe20000000005 */
[----:B------:R-:W-:Y:S01]  /*9550*/  SHF.L.U32 R5, R22, 0x17, RZ ;  /* 0x0000001716057819 */ /* 0x000fe200000006ff */
[----:B------:R-:W-:Y:S01]  /*9560*/  FFMA R67, R6, R7, 1 ;  /* 0x3f80000006437423 */ /* 0x000fe20000000007 */
[----:B------:R-:W-:Y:S01]  /*9570*/  SHF.L.U32 R2, R23, 0x17, RZ ;  /* 0x0000001717027819 */ /* 0x000fe200000006ff */
[----:B------:R-:W1:Y:S01]  /*9580*/  MUFU.EX2 R6, R18 ;  /* 0x0000001200067308 */ /* 0x000e620000000800 */
[----:B-----5:R-:W-:Y:S01]  /*9590*/  FFMA R54, R90, R9, 1 ;  /* 0x3f8000005a367423 */ /* 0x020fe20000000009 */
[----:B------:R-:W-:Y:S01]  /*95a0*/  SHF.L.U32 R7, R24, 0x17, RZ ;  /* 0x0000001718077819 */ /* 0x000fe200000006ff */
[----:B------:R-:W-:Y:S01]  /*95b0*/  FFMA R55, R8, R11, 1 ;  /* 0x3f80000008377423 */ /* 0x000fe2000000000b */
[----:B--2---:R-:W-:Y:S01]  /*95c0*/  FFMA R100, R93, R0, 1 ;  /* 0x3f8000005d647423 */ /* 0x004fe20000000000 */
[----:B------:R-:W-:Y:S01]  /*95d0*/  SHF.L.U32 R0, R27, 0x17, RZ ;  /* 0x000000171b007819 */ /* 0x000fe200000006ff */
[----:B------:R-:W-:Y:S01]  /*95e0*/  FFMA R93, R10, R5, 1 ;  /* 0x3f8000000a5d7423 */ /* 0x000fe20000000005 */
        /* <DEDUP_REMOVED lines=9> */
[----:B------:R-:W-:Y:S01]  /*9680*/  FFMA R63, R16, R7, 1 ;  /* 0x3f800000103f7423 */ /* 0x000fe20000000007 */
[----:B------:R-:W-:Y:S02]  /*9690*/  FFMA R66, R19, R2, 1 ;  /* 0x3f80000013427423 */ /* 0x000fe40000000002 */
[----:B-1----:R-:W-:Y:S01]  /*96a0*/  FFMA R65, R6, R9, 1 ;  /* 0x3f80000006417423 */ /* 0x002fe20000000009 */
[----:B------:R-:W-:Y:S06]  /*96b0*/  @P0 BRA `(.L_x_127) ;  /* 0x0000000000140947 */ /* 0x000fec0003800000 */
[----:B------:R-:W-:Y:S02]  /*96c0*/  MOV R101, R35 ;  /* 0x0000002300657202 */ /* 0x000fe40000000f00 */
[----:B------:R-:W-:Y:S02]  /*96d0*/  MOV R102, 0x96f0 ;  /* 0x000096f000667802 */ /* 0x000fe40000000f00 */
[----:B------:R-:W-:Y:S05]  /*96e0*/  CALL.REL.NOINC `($__internal_3_$__cuda_sm20_rcp_rn_f32_slowpath) ;  /* 0x0000005400387944 */ /* 0x000fea0003c00000 */
[----:B------:R-:W-:Y:S01]  /*96f0*/  MOV R0, R64 ;  /* 0x0000004000007202 */ /* 0x000fe20000000f00 */
[----:B------:R-:W-:Y:S05]  /*9700*/  BRA `(.L_x_128) ;  /* 0x0000000000107947 */ /* 0x000fea0003800000 */
.L_x_127:
[----:B------:R-:W1:Y:S02]  /*9710*/  MUFU.RCP R0, R35 ;  /* 0x0000002300007308 */ /* 0x000e640000001000 */
[----:B-1----:R-:W-:Y:S04]  /*9720*/  FFMA R2, R35, R0, -1 ;  /* 0xbf80000023027423 */ /* 0x002fe80000000000 */
[----:B------:R-:W-:Y:S04]  /*9730*/  FADD.FTZ R5, -R2, -RZ ;  /* 0x800000ff02057221 */ /* 0x000fe80000010100 */
[----:B------:R-:W-:Y:S07]  /*9740*/  FFMA R0, R0, R5, R0 ;  /* 0x0000000500007223 */ /* 0x000fee0000000000 */
.L_x_128:
[----:B------:R-:W-:Y:S05]  /*9750*/  BSYNC.RECONVERGENT B1 ;  /* 0x0000000000017941 */ /* 0x000fea0003800200 */
.L_x_126:
[----:B------:R-:W-:Y:S01]  /*9760*/  VIADD R2, R3, 0x1800000 ;  /* 0x0180000003027836 */ /* 0x000fe20000000000 */
[----:B------:R-:W-:Y:S04]  /*9770*/  BSSY.RECONVERGENT B1, `(.L_x_129) ;  /* 0x000000e000017945 */ /* 0x000fe80003800200 */
[----:B------:R-:W-:Y:S04]  /*9780*/  LOP3.LUT R2, R2, 0x7f800000, RZ, 0xc0, !PT ;  /* 0x7f80000002027812 */ /* 0x000fe800078ec0ff */
[----:B------:R-:W-:Y:S11]  /*9790*/  ISETP.GT.U32.AND P0, PT, R2, 0x1ffffff, PT ;  /* 0x01ffffff0200780c */ /* 0x000ff60003f04070 */
[----:B------:R-:W-:Y:S02]  /*97a0*/  @!UPT UIADD3 URZ, UPT, UPT, URZ, URZ, URZ ;  /* 0x000000fffffff290 */ /* 0x000fe4000fffe0ff */
[----:B------:R-:W-:Y:S05]  /*97b0*/  @P0 BRA `(.L_x_130) ;  /* 0x0000000000140947 */ /* 0x000fea0003800000 */
[----:B------:R-:W-:Y:S02]  /*97c0*/  MOV R101, R3 ;  /* 0x0000000300657202 */ /* 0x000fe40000000f00 */
[----:B------:R-:W-:Y:S02]  /*97d0*/  MOV R102, 0x97f0 ;  /* 0x000097f000667802 */ /* 0x000fe40000000f00 */
[----:B------:R-:W-:Y:S05]  /*97e0*/  CALL.REL.NOINC `($__internal_3_$__cuda_sm20_rcp_rn_f32_slowpath) ;  /* 0x0000005000f87944 */ /* 0x000fea0003c00000 */
[----:B------:R-:W-:Y:S01]  /*97f0*/  MOV R2, R64 ;  /* 0x0000004000027202 */ /* 0x000fe20000000f00 */
[----:B------:R-:W-:Y:S05]  /*9800*/  BRA `(.L_x_131) ;  /* 0x0000000000107947 */ /* 0x000fea0003800000 */
.L_x_130:
[----:B------:R-:W1:Y:S02]  /*9810*/  MUFU.RCP R2, R3 ;  /* 0x0000000300027308 */ /* 0x000e640000001000 */
[----:B-1----:R-:W-:Y:S04]  /*9820*/  FFMA R4, R3, R2, -1 ;  /* 0xbf80000003047423 */ /* 0x002fe80000000002 */
[----:B------:R-:W-:Y:S04]  /*9830*/  FADD.FTZ R5, -R4, -RZ ;  /* 0x800000ff04057221 */ /* 0x000fe80000010100 */
[----:B------:R-:W-:Y:S07]  /*9840*/  FFMA R2, R2, R5, R2 ;  /* 0x0000000502027223 */ /* 0x000fee0000000002 */
.L_x_131:
[----:B------:R-:W-:Y:S05]  /*9850*/  BSYNC.RECONVERGENT B1 ;  /* 0x0000000000017941 */ /* 0x000fea0003800200 */
.L_x_129:
        /* <DEDUP_REMOVED lines=11> */
.L_x_133:
[----:B------:R-:W1:Y:S02]  /*9910*/  MUFU.RCP R3, R76 ;  /* 0x0000004c00037308 */ /* 0x000e640000001000 */
[----:B-1----:R-:W-:Y:S04]  /*9920*/  FFMA R4, R76, R3, -1 ;  /* 0xbf8000004c047423 */ /* 0x002fe80000000003 */
[----:B------:R-:W-:Y:S04]  /*9930*/  FADD.FTZ R4, -R4, -RZ ;  /* 0x800000ff04047221 */ /* 0x000fe80000010100 */
[----:B------:R-:W-:Y:S07]  /*9940*/  FFMA R3, R3, R4, R3 ;  /* 0x0000000403037223 */ /* 0x000fee0000000003 */
.L_x_134:
[----:B------:R-:W-:Y:S05]  /*9950*/  BSYNC.RECONVERGENT B1 ;  /* 0x0000000000017941 */ /* 0x000fea0003800200 */
.L_x_132:
        /* <DEDUP_REMOVED lines=11> */
.L_x_136:
[----:B------:R-:W1:Y:S02]  /*9a10*/  MUFU.RCP R4, R61 ;  /* 0x0000003d00047308 */ /* 0x000e640000001000 */
[----:B-1----:R-:W-:Y:S04]  /*9a20*/  FFMA R5, R61, R4, -1 ;  /* 0xbf8000003d057423 */ /* 0x002fe80000000004 */
[----:B------:R-:W-:Y:S04]  /*9a30*/  FADD.FTZ R5, -R5, -RZ ;  /* 0x800000ff05057221 */ /* 0x000fe80000010100 */
[----:B------:R-:W-:Y:S07]  /*9a40*/  FFMA R4, R4, R5, R4 ;  /* 0x0000000504047223 */ /* 0x000fee0000000004 */
.L_x_137:
[----:B------:R-:W-:Y:S05]  /*9a50*/  BSYNC.RECONVERGENT B1 ;  /* 0x0000000000017941 */ /* 0x000fea0003800200 */
.L_x_135:
        /* <DEDUP_REMOVED lines=11> */
.L_x_139:
[----:B------:R-:W1:Y:S02]  /*9b10*/  MUFU.RCP R5, R124 ;  /* 0x0000007c00057308 */ /* 0x000e640000001000 */
[----:B-1----:R-:W-:Y:S04]  /*9b20*/  FFMA R6, R124, R5, -1 ;  /* 0xbf8000007c067423 */ /* 0x002fe80000000005 */
[----:B------:R-:W-:Y:S04]  /*9b30*/  FADD.FTZ R6, -R6, -RZ ;  /* 0x800000ff06067221 */ /* 0x000fe80000010100 */
[----:B------:R-:W-:Y:S07]  /*9b40*/  FFMA R5, R5, R6, R5 ;  /* 0x0000000605057223 */ /* 0x000fee0000000005 */
.L_x_140:
[----:B------:R-:W-:Y:S05]  /*9b50*/  BSYNC.RECONVERGENT B1 ;  /* 0x0000000000017941 */ /* 0x000fea0003800200 */
.L_x_138:
        /* <DEDUP_REMOVED lines=11> */
.L_x_142:
[----:B------:R-:W1:Y:S02]  /*9c10*/  MUFU.RCP R6, R125 ;  /* 0x0000007d00067308 */ /* 0x000e640000001000 */
[----:B-1----:R-:W-:Y:S04]  /*9c20*/  FFMA R7, R125, R6, -1 ;  /* 0xbf8000007d077423 */ /* 0x002fe80000000006 */
[----:B------:R-:W-:Y:S04]  /*9c30*/  FADD.FTZ R7, -R7, -RZ ;  /* 0x800000ff07077221 */ /* 0x000fe80000010100 */
[----:B------:R-:W-:Y:S07]  /*9c40*/  FFMA R6, R6, R7, R6 ;  /* 0x0000000706067223 */ /* 0x000fee0000000006 */
.L_x_143:
[----:B------:R-:W-:Y:S05]  /*9c50*/  BSYNC.RECONVERGENT B1 ;  /* 0x0000000000017941 */ /* 0x000fea0003800200 */
.L_x_141:
        /* <DEDUP_REMOVED lines=11> */
.L_x_145:
[----:B------:R-:W1:Y:S02]  /*9d10*/  MUFU.RCP R7, R62 ;  /* 0x0000003e00077308 */ /* 0x000e640000001000 */
[----:B-1----:R-:W-:Y:S04]  /*9d20*/  FFMA R8, R62, R7, -1 ;  /* 0xbf8000003e087423 */ /* 0x002fe80000000007 */
[----:B------:R-:W-:Y:S04]  /*9d30*/  FADD.FTZ R8, -R8, -RZ ;  /* 0x800000ff08087221 */ /* 0x000fe80000010100 */
[----:B------:R-:W-:Y:S07]  /*9d40*/  FFMA R7, R7, R8, R7 ;  /* 0x0000000807077223 */ /* 0x000fee0000000007 */
.L_x_146:
[----:B------:R-:W-:Y:S05]  /*9d50*/  BSYNC.RECONVERGENT B1 ;  /* 0x0000000000017941 */ /* 0x000fea0003800200 */
.L_x_144:
        /* <DEDUP_REMOVED lines=11> */
.L_x_148:
[----:B------:R-:W1:Y:S02]  /*9e10*/  MUFU.RCP R8, R33 ;  /* 0x0000002100087308 */ /* 0x000e640000001000 */
[----:B-1----:R-:W-:Y:S04]  /*9e20*/  FFMA R9, R33, R8, -1 ;  /* 0xbf80000021097423 */ /* 0x002fe80000000008 */
[----:B------:R-:W-:Y:S04]  /*9e30*/  FADD.FTZ R9, -R9, -RZ ;  /* 0x800000ff09097221 */ /* 0x000fe80000010100 */
[----:B------:R-:W-:Y:S07]  /*9e40*/  FFMA R8, R8, R9, R8 ;  /* 0x0000000908087223 */ /* 0x000fee0000000008 */
.L_x_149:
[----:B------:R-:W-:Y:S05]  /*9e50*/  BSYNC.RECONVERGENT B1 ;  /* 0x0000000000017941 */ /* 0x000fea0003800200 */
.L_x_147:
        /* <DEDUP_REMOVED lines=11> */
.L_x_151:
[----:B------:R-:W1:Y:S02]  /*9f10*/  MUFU.RCP R9, R122 ;  /* 0x0000007a00097308 */ /* 0x000e640000001000 */
[----:B-1----:R-:W-:Y:S04]  /*9f20*/  FFMA R10, R122, R9, -1 ;  /* 0xbf8000007a0a7423 */ /* 0x002fe80000000009 */
[----:B------:R-:W-:Y:S04]  /*9f30*/  FADD.FTZ R10, -R10, -RZ ;  /* 0x800000ff0a0a7221 */ /* 0x000fe80000010100 */
[----:B------:R-:W-:Y:S07]  /*9f40*/  FFMA R9, R9, R10, R9 ;  /* 0x0000000a09097223 */ /* 0x000fee0000000009 */
.L_x_152:
[----:B------:R-:W-:Y:S05]  /*9f50*/  BSYNC.RECONVERGENT B1 ;  /* 0x0000000000017941 */ /* 0x000fea0003800200 */
.L_x_150:
        /* <DEDUP_REMOVED lines=11> */
.L_x_154:
[----:B------:R-:W1:Y:S02]  /*a010*/  MUFU.RCP R10, R123 ;  /* 0x0000007b000a7308 */ /* 0x000e640000001000 */
[----:B-1----:R-:W-:Y:S04]  /*a020*/  FFMA R11, R123, R10, -1 ;  /* 0xbf8000007b0b7423 */ /* 0x002fe8000000000a */
[----:B------:R-:W-:Y:S04]  /*a030*/  FADD.FTZ R11, -R11, -RZ ;  /* 0x800000ff0b0b7221 */ /* 0x000fe80000010100 */
[----:B------:R-:W-:Y:S07]  /*a040*/  FFMA R10, R10, R11, R10 ;  /* 0x0000000b0a0a7223 */ /* 0x000fee000000000a */
.L_x_155:
[----:B------:R-:W-:Y:S05]  /*a050*/  BSYNC.RECONVERGENT B1 ;  /* 0x0000000000017941 */ /* 0x000fea0003800200 */
.L_x_153:
        /* <DEDUP_REMOVED lines=11> */
.L_x_157:
[----:B------:R-:W1:Y:S02]  /*a110*/  MUFU.RCP R11, R58 ;  /* 0x0000003a000b7308 */ /* 0x000e640000001000 */
[----:B-1----:R-:W-:Y:S04]  /*a120*/  FFMA R12, R58, R11, -1 ;  /* 0xbf8000003a0c7423 */ /* 0x002fe8000000000b */
[----:B------:R-:W-:Y:S04]  /*a130*/  FADD.FTZ R12, -R12, -RZ ;  /* 0x800000ff0c0c7221 */ /* 0x000fe80000010100 */
[----:B------:R-:W-:Y:S07]  /*a140*/  FFMA R11, R11, R12, R11 ;  /* 0x0000000c0b0b7223 */ /* 0x000fee000000000b */
.L_x_158:
[----:B------:R-:W-:Y:S05]  /*a150*/  BSYNC.RECONVERGENT B1 ;  /* 0x0000000000017941 */ /* 0x000fea0003800200 */
.L_x_156:
        /* <DEDUP_REMOVED lines=11> */
.L_x_160:
[----:B------:R-:W1:Y:S02]  /*a210*/  MUFU.RCP R12, R57 ;  /* 0x00000039000c7308 */ /* 0x000e640000001000 */
[----:B-1----:R-:W-:Y:S04]  /*a220*/  FFMA R13, R57, R12, -1 ;  /* 0xbf800000390d7423 */ /* 0x002fe8000000000c */
[----:B------:R-:W-:Y:S04]  /*a230*/  FADD.FTZ R13, -R13, -RZ ;  /* 0x800000ff0d0d7221 */ /* 0x000fe80000010100 */
[----:B------:R-:W-:Y:S07]  /*a240*/  FFMA R12, R12, R13, R12 ;  /* 0x0000000d0c0c7223 */ /* 0x000fee000000000c */
.L_x_161:
[----:B------:R-:W-:Y:S05]  /*a250*/  BSYNC.RECONVERGENT B1 ;  /* 0x0000000000017941 */ /* 0x000fea0003800200 */
.L_x_159:
        /* <DEDUP_REMOVED lines=11> */
.L_x_163:
[----:B------:R-:W1:Y:S02]  /*a310*/  MUFU.RCP R13, R118 ;  /* 0x00000076000d7308 */ /* 0x000e640000001000 */
[----:B-1----:R-:W-:Y:S04]  /*a320*/  FFMA R14, R118, R13, -1 ;  /* 0xbf800000760e7423 */ /* 0x002fe8000000000d */
[----:B------:R-:W-:Y:S04]  /*a330*/  FADD.FTZ R14, -R14, -RZ ;  /* 0x800000ff0e0e7221 */ /* 0x000fe80000010100 */
[----:B------:R-:W-:Y:S07]  /*a340*/  FFMA R13, R13, R14, R13 ;  /* 0x0000000e0d0d7223 */ /* 0x000fee000000000d */
.L_x_164:
[----:B------:R-:W-:Y:S05]  /*a350*/  BSYNC.RECONVERGENT B1 ;  /* 0x0000000000017941 */ /* 0x000fea0003800200 */
.L_x_162:
        /* <DEDUP_REMOVED lines=11> */
.L_x_166:
[----:B------:R-:W1:Y:S02]  /*a410*/  MUFU.RCP R14, R121 ;  /* 0x00000079000e7308 */ /* 0x000e640000001000 */
[----:B-1----:R-:W-:Y:S04]  /*a420*/  FFMA R15, R121, R14, -1 ;  /* 0xbf800000790f7423 */ /* 0x002fe8000000000e */
[----:B------:R-:W-:Y:S04]  /*a430*/  FADD.FTZ R15, -R15, -RZ ;  /* 0x800000ff0f0f7221 */ /* 0x000fe80000010100 */
[----:B------:R-:W-:Y:S07]  /*a440*/  FFMA R14, R14, R15, R14 ;  /* 0x0000000f0e0e7223 */ /* 0x000fee000000000e */
.L_x_167:
[----:B------:R-:W-:Y:S05]  /*a450*/  BSYNC.RECONVERGENT B1 ;  /* 0x0000000000017941 */ /* 0x000fea0003800200 */
.L_x_165:
        /* <DEDUP_REMOVED lines=11> */
.L_x_169:
[----:B------:R-:W1:Y:S02]  /*a510*/  MUFU.RCP R15, R88 ;  /* 0x00000058000f7308 */ /* 0x000e640000001000 */
[----:B-1----:R-:W-:Y:S04]  /*a520*/  FFMA R16, R88, R15, -1 ;  /* 0xbf80000058107423 */ /* 0x002fe8000000000f */
[----:B------:R-:W-:Y:S04]  /*a530*/  FADD.FTZ R16, -R16, -RZ ;  /* 0x800000ff10107221 */ /* 0x000fe80000010100 */
[----:B------:R-:W-:Y:S07]  /*a540*/  FFMA R15, R15, R16, R15 ;  /* 0x000000100f0f7223 */ /* 0x000fee000000000f */
.L_x_170:
[----:B------:R-:W-:Y:S05]  /*a550*/  BSYNC.RECONVERGENT B1 ;  /* 0x0000000000017941 */ /* 0x000fea0003800200 */
.L_x_168:
        /* <DEDUP_REMOVED lines=11> */
.L_x_172:
[----:B------:R-:W1:Y:S02]  /*a610*/  MUFU.RCP R16, R119 ;  /* 0x0000007700107308 */ /* 0x000e640000001000 */
[----:B-1----:R-:W-:Y:S04]  /*a620*/  FFMA R17, R119, R16, -1 ;  /* 0xbf80000077117423 */ /* 0x002fe80000000010 */
[----:B------:R-:W-:Y:S04]  /*a630*/  FADD.FTZ R17, -R17, -RZ ;  /* 0x800000ff11117221 */ /* 0x000fe80000010100 */
[----:B------:R-:W-:Y:S07]  /*a640*/  FFMA R16, R16, R17, R16 ;  /* 0x0000001110107223 */ /* 0x000fee0000000010 */
.L_x_173:
[----:B------:R-:W-:Y:S05]  /*a650*/  BSYNC.RECONVERGENT B1 ;  /* 0x0000000000017941 */ /* 0x000fea0003800200 */
.L_x_171:
        /* <DEDUP_REMOVED lines=11> */
.L_x_175:
[----:B------:R-:W1:Y:S02]  /*a710*/  MUFU.RCP R17, R42 ;  /* 0x0000002a00117308 */ /* 0x000e640000001000 */
[----:B-1----:R-:W-:Y:S04]  /*a720*/  FFMA R18, R42, R17, -1 ;  /* 0xbf8000002a127423 */ /* 0x002fe80000000011 */
[----:B------:R-:W-:Y:S04]  /*a730*/  FADD.FTZ R18, -R18, -RZ ;  /* 0x800000ff12127221 */ /* 0x000fe80000010100 */
[----:B------:R-:W-:Y:S07]  /*a740*/  FFMA R17, R17, R18, R17 ;  /* 0x0000001211117223 */ /* 0x000fee0000000011 */
.L_x_176:
[----:B------:R-:W-:Y:S05]  /*a750*/  BSYNC.RECONVERGENT B1 ;  /* 0x0000000000017941 */ /* 0x000fea0003800200 */
.L_x_174:
        /* <DEDUP_REMOVED lines=11> */
.L_x_178:
[----:B------:R-:W1:Y:S02]  /*a810*/  MUFU.RCP R18, R53 ;  /* 0x0000003500127308 */ /* 0x000e640000001000 */
[----:B-1----:R-:W-:Y:S04]  /*a820*/  FFMA R19, R53, R18, -1 ;  /* 0xbf80000035137423 */ /* 0x002fe80000000012 */
[----:B------:R-:W-:Y:S04]  /*a830*/  FADD.FTZ R19, -R19, -RZ ;  /* 0x800000ff13137221 */ /* 0x000fe80000010100 */
[----:B------:R-:W-:Y:S07]  /*a840*/  FFMA R18, R18, R19, R18 ;  /* 0x0000001312127223 */ /* 0x000fee0000000012 */
.L_x_179:
[----:B------:R-:W-:Y:S05]  /*a850*/  BSYNC.RECONVERGENT B1 ;  /* 0x0000000000017941 */ /* 0x000fea0003800200 */
.L_x_177:
        /* <DEDUP_REMOVED lines=11> */
.L_x_181:
[----:B------:R-:W1:Y:S02]  /*a910*/  MUFU.RCP R19, R120 ;  /* 0x0000007800137308 */ /* 0x000e640000001000 */
[----:B-1----:R-:W-:Y:S04]  /*a920*/  FFMA R20, R120, R19, -1 ;  /* 0xbf80000078147423 */ /* 0x002fe80000000013 */
[----:B------:R-:W-:Y:S04]  /*a930*/  FADD.FTZ R20, -R20, -RZ ;  /* 0x800000ff14147221 */ /* 0x000fe80000010100 */
[----:B------:R-:W-:Y:S07]  /*a940*/  FFMA R19, R19, R20, R19 ;  /* 0x0000001413137223 */ /* 0x000fee0000000013 */
.L_x_182:
[----:B------:R-:W-:Y:S05]  /*a950*/  BSYNC.RECONVERGENT B1 ;  /* 0x0000000000017941 */ /* 0x000fea0003800200 */
.L_x_180:
        /* <DEDUP_REMOVED lines=11> */
.L_x_184:
[----:B------:R-:W1:Y:S02]  /*aa10*/  MUFU.RCP R20, R91 ;  /* 0x0000005b00147308 */ /* 0x000e640000001000 */
[----:B-1----:R-:W-:Y:S04]  /*aa20*/  FFMA R21, R91, R20, -1 ;  /* 0xbf8000005b157423 */ /* 0x002fe80000000014 */
[----:B------:R-:W-:Y:S04]  /*aa30*/  FADD.FTZ R21, -R21, -RZ ;  /* 0x800000ff15157221 */ /* 0x000fe80000010100 */
[----:B------:R-:W-:Y:S07]  /*aa40*/  FFMA R20, R20, R21, R20 ;  /* 0x0000001514147223 */ /* 0x000fee0000000014 */
.L_x_185:
[----:B------:R-:W-:Y:S05]  /*aa50*/  BSYNC.RECONVERGENT B1 ;  /* 0x0000000000017941 */ /* 0x000fea0003800200 */
.L_x_183:
        /* <DEDUP_REMOVED lines=11> */
.L_x_187:
[----:B------:R-:W1:Y:S02]  /*ab10*/  MUFU.RCP R21, R38 ;  /* 0x0000002600157308 */ /* 0x000e640000001000 */
[----:B-1----:R-:W-:Y:S04]  /*ab20*/  FFMA R22, R38, R21, -1 ;  /* 0xbf80000026167423 */ /* 0x002fe80000000015 */
[----:B------:R-:W-:Y:S04]  /*ab30*/  FADD.FTZ R22, -R22, -RZ ;  /* 0x800000ff16167221 */ /* 0x000fe80000010100 */
[----:B------:R-:W-:Y:S07]  /*ab40*/  FFMA R21, R21, R22, R21 ;  /* 0x0000001615157223 */ /* 0x000fee0000000015 */
.L_x_188:
[----:B------:R-:W-:Y:S05]  /*ab50*/  BSYNC.RECONVERGENT B1 ;  /* 0x0000000000017941 */ /* 0x000fea0003800200 */
.L_x_186:
        /* <DEDUP_REMOVED lines=11> */
.L_x_190:
[----:B------:R-:W1:Y:S02]  /*ac10*/  MUFU.RCP R22, R31 ;  /* 0x0000001f00167308 */ /* 0x000e640000001000 */
[----:B-1----:R-:W-:Y:S04]  /*ac20*/  FFMA R23, R31, R22, -1 ;  /* 0xbf8000001f177423 */ /* 0x002fe80000000016 */
[----:B------:R-:W-:Y:S04]  /*ac30*/  FADD.FTZ R23, -R23, -RZ ;  /* 0x800000ff17177221 */ /* 0x000fe80000010100 */
[----:B------:R-:W-:Y:S07]  /*ac40*/  FFMA R22, R22, R23, R22 ;  /* 0x0000001716167223 */ /* 0x000fee0000000016 */
.L_x_191:
[----:B------:R-:W-:Y:S05]  /*ac50*/  BSYNC.RECONVERGENT B1 ;  /* 0x0000000000017941 */ /* 0x000fea0003800200 */
.L_x_189:
        /* <DEDUP_REMOVED lines=11> */
.L_x_193:
[----:B------:R-:W1:Y:S02]  /*ad10*/  MUFU.RCP R23, R98 ;  /* 0x0000006200177308 */ /* 0x000e640000001000 */
[----:B-1----:R-:W-:Y:S04]  /*ad20*/  FFMA R24, R98, R23, -1 ;  /* 0xbf80000062187423 */ /* 0x002fe80000000017 */
[----:B------:R-:W-:Y:S04]  /*ad30*/  FADD.FTZ R24, -R24, -RZ ;  /* 0x800000ff18187221 */ /* 0x000fe80000010100 */
[----:B------:R-:W-:Y:S07]  /*ad40*/  FFMA R23, R23, R24, R23 ;  /* 0x0000001817177223 */ /* 0x000fee0000000017 */
.L_x_194:
[----:B------:R-:W-:Y:S05]  /*ad50*/  BSYNC.RECONVERGENT B1 ;  /* 0x0000000000017941 */ /* 0x000fea0003800200 */
.L_x_192:
        /* <DEDUP_REMOVED lines=11> */
.L_x_196:
[----:B------:R-:W1:Y:S02]  /*ae10*/  MUFU.RCP R24, R89 ;  /* 0x0000005900187308 */ /* 0x000e640000001000 */
[----:B-1----:R-:W-:Y:S04]  /*ae20*/  FFMA R25, R89, R24, -1 ;  /* 0xbf80000059197423 */ /* 0x002fe80000000018 */
[----:B------:R-:W-:Y:S04]  /*ae30*/  FADD.FTZ R25, -R25, -RZ ;  /* 0x800000ff19197221 */ /* 0x000fe80000010100 */
[----:B------:R-:W-:Y:S07]  /*ae40*/  FFMA R24, R24, R25, R24 ;  /* 0x0000001918187223 */ /* 0x000fee0000000018 */
.L_x_197:
[----:B------:R-:W-:Y:S05]  /*ae50*/  BSYNC.RECONVERGENT B1 ;  /* 0x0000000000017941 */ /* 0x000fea0003800200 */
.L_x_195:
        /* <DEDUP_REMOVED lines=11> */
.L_x_199:
[----:B------:R-:W1:Y:S02]  /*af10*/  MUFU.RCP R25, R34 ;  /* 0x0000002200197308 */ /* 0x000e640000001000 */
[----:B-1----:R-:W-:Y:S04]  /*af20*/  FFMA R26, R34, R25, -1 ;  /* 0xbf800000221a7423 */ /* 0x002fe80000000019 */
[----:B------:R-:W-:Y:S04]  /*af30*/  FADD.FTZ R26, -R26, -RZ ;  /* 0x800000ff1a1a7221 */ /* 0x000fe80000010100 */
[----:B------:R-:W-:Y:S07]  /*af40*/  FFMA R25, R25, R26, R25 ;  /* 0x0000001a19197223 */ /* 0x000fee0000000019 */
.L_x_200:
[----:B------:R-:W-:Y:S05]  /*af50*/  BSYNC.RECONVERGENT B1 ;  /* 0x0000000000017941 */ /* 0x000fea0003800200 */
.L_x_198:
        /* <DEDUP_REMOVED lines=11> */
.L_x_202:
[----:B------:R-:W1:Y:S02]  /*b010*/  MUFU.RCP R26, R43 ;  /* 0x0000002b001a7308 */ /* 0x000e640000001000 */
[----:B-1----:R-:W-:Y:S04]  /*b020*/  FFMA R27, R43, R26, -1 ;  /* 0xbf8000002b1b7423 */ /* 0x002fe8000000001a */
[----:B------:R-:W-:Y:S04]  /*b030*/  FADD.FTZ R27, -R27, -RZ ;  /* 0x800000ff1b1b7221 */ /* 0x000fe80000010100 */
[----:B------:R-:W-:Y:S07]  /*b040*/  FFMA R26, R26, R27, R26 ;  /* 0x0000001b1a1a7223 */ /* 0x000fee000000001a */
.L_x_203:
[----:B------:R-:W-:Y:S05]  /*b050*/  BSYNC.RECONVERGENT B1 ;  /* 0x0000000000017941 */ /* 0x000fea0003800200 */
.L_x_201:
        /* <DEDUP_REMOVED lines=11> */
.L_x_205:
[----:B------:R-:W1:Y:S02]  /*b110*/  MUFU.RCP R27, R86 ;  /* 0x00000056001b7308 */ /* 0x000e640000001000 */
[----:B-1----:R-:W-:Y:S04]  /*b120*/  FFMA R28, R86, R27, -1 ;  /* 0xbf800000561c7423 */ /* 0x002fe8000000001b */
[----:B------:R-:W-:Y:S04]  /*b130*/  FADD.FTZ R28, -R28, -RZ ;  /* 0x800000ff1c1c7221 */ /* 0x000fe80000010100 */
[----:B------:R-:W-:Y:S07]  /*b140*/  FFMA R27, R27, R28, R27 ;  /* 0x0000001c1b1b7223 */ /* 0x000fee000000001b */
.L_x_206:
[----:B------:R-:W-:Y:S05]  /*b150*/  BSYNC.RECONVERGENT B1 ;  /* 0x0000000000017941 */ /* 0x000fea0003800200 */
.L_x_204:
        /* <DEDUP_REMOVED lines=11> */
.L_x_208:
[----:B------:R-:W1:Y:S02]  /*b210*/  MUFU.RCP R28, R87 ;  /* 0x00000057001c7308 */ /* 0x000e640000001000 */
[----:B-1----:R-:W-:Y:S04]  /*b220*/  FFMA R29, R87, R28, -1 ;  /* 0xbf800000571d7423 */ /* 0x002fe8000000001c */
[----:B------:R-:W-:Y:S04]  /*b230*/  FADD.FTZ R29, -R29, -RZ ;  /* 0x800000ff1d1d7221 */ /* 0x000fe80000010100 */
[----:B------:R-:W-:Y:S07]  /*b240*/  FFMA R28, R28, R29, R28 ;  /* 0x0000001d1c1c7223 */ /* 0x000fee000000001c */
.L_x_209:
[----:B------:R-:W-:Y:S05]  /*b250*/  BSYNC.RECONVERGENT B1 ;  /* 0x0000000000017941 */ /* 0x000fea0003800200 */
.L_x_207:
        /* <DEDUP_REMOVED lines=11> */
.L_x_211:
[----:B------:R-:W1:Y:S02]  /*b310*/  MUFU.RCP R29, R84 ;  /* 0x00000054001d7308 */ /* 0x000e640000001000 */
[----:B-1----:R-:W-:Y:S04]  /*b320*/  FFMA R30, R84, R29, -1 ;  /* 0xbf800000541e7423 */ /* 0x002fe8000000001d */
[----:B------:R-:W-:Y:S04]  /*b330*/  FADD.FTZ R30, -R30, -RZ ;  /* 0x800000ff1e1e7221 */ /* 0x000fe80000010100 */
[----:B------:R-:W-:Y:S07]  /*b340*/  FFMA R29, R29, R30, R29 ;  /* 0x0000001e1d1d7223 */ /* 0x000fee000000001d */
.L_x_212:
[----:B------:R-:W-:Y:S05]  /*b350*/  BSYNC.RECONVERGENT B1 ;  /* 0x0000000000017941 */ /* 0x000fea0003800200 */
.L_x_210:
        /* <DEDUP_REMOVED lines=11> */
.L_x_214:
[----:B------:R-:W1:Y:S02]  /*b410*/  MUFU.RCP R30, R85 ;  /* 0x00000055001e7308 */ /* 0x000e640000001000 */
[----:B-1----:R-:W-:Y:S04]  /*b420*/  FFMA R31, R85, R30, -1 ;  /* 0xbf800000551f7423 */ /* 0x002fe8000000001e */
[----:B------:R-:W-:Y:S04]  /*b430*/  FADD.FTZ R31, -R31, -RZ ;  /* 0x800000ff1f1f7221 */ /* 0x000fe80000010100 */
[----:B------:R-:W-:Y:S07]  /*b440*/  FFMA R30, R30, R31, R30 ;  /* 0x0000001f1e1e7223 */ /* 0x000fee000000001e */
.L_x_215:
[----:B------:R-:W-:Y:S05]  /*b450*/  BSYNC.RECONVERGENT B1 ;  /* 0x0000000000017941 */ /* 0x000fea0003800200 */
.L_x_213:
        /* <DEDUP_REMOVED lines=11> */
.L_x_217:
[----:B------:R-:W1:Y:S02]  /*b510*/  MUFU.RCP R31, R32 ;  /* 0x00000020001f7308 */ /* 0x000e640000001000 */
[----:B-1----:R-:W-:Y:S04]  /*b520*/  FFMA R33, R32, R31, -1 ;  /* 0xbf80000020217423 */ /* 0x002fe8000000001f */
[----:B------:R-:W-:Y:S04]  /*b530*/  FADD.FTZ R34, -R33, -RZ ;  /* 0x800000ff21227221 */ /* 0x000fe80000010100 */
[----:B------:R-:W-:Y:S07]  /*b540*/  FFMA R31, R31, R34, R31 ;  /* 0x000000221f1f7223 */ /* 0x000fee000000001f */
.L_x_218:
[----:B------:R-:W-:Y:S05]  /*b550*/  BSYNC.RECONVERGENT B1 ;  /* 0x0000000000017941 */ /* 0x000fea0003800200 */
.L_x_216:
        /* <DEDUP_REMOVED lines=11> */
.L_x_220:
[----:B------:R-:W1:Y:S02]  /*b610*/  MUFU.RCP R32, R39 ;  /* 0x0000002700207308 */ /* 0x000e640000001000 */
[----:B-1----:R-:W-:Y:S04]  /*b620*/  FFMA R33, R39, R32, -1 ;  /* 0xbf80000027217423 */ /* 0x002fe80000000020 */
[----:B------:R-:W-:Y:S04]  /*b630*/  FADD.FTZ R33, -R33, -RZ ;  /* 0x800000ff21217221 */ /* 0x000fe80000010100 */
[----:B------:R-:W-:Y:S07]  /*b640*/  FFMA R32, R32, R33, R32 ;  /* 0x0000002120207223 */ /* 0x000fee0000000020 */
.L_x_221:
[----:B------:R-:W-:Y:S05]  /*b650*/  BSYNC.RECONVERGENT B1 ;  /* 0x0000000000017941 */ /* 0x000fea0003800200 */
.L_x_219:
        /* <DEDUP_REMOVED lines=11> */
.L_x_223:
[----:B------:R-:W1:Y:S02]  /*b710*/  MUFU.RCP R33, R96 ;  /* 0x0000006000217308 */ /* 0x000e640000001000 */
[----:B-1----:R-:W-:Y:S04]  /*b720*/  FFMA R34, R96, R33, -1 ;  /* 0xbf80000060227423 */ /* 0x002fe80000000021 */
[----:B------:R-:W-:Y:S04]  /*b730*/  FADD.FTZ R34, -R34, -RZ ;  /* 0x800000ff22227221 */ /* 0x000fe80000010100 */
[----:B------:R-:W-:Y:S07]  /*b740*/  FFMA R33, R33, R34, R33 ;  /* 0x0000002221217223 */ /* 0x000fee0000000021 */
.L_x_224:
[----:B------:R-:W-:Y:S05]  /*b750*/  BSYNC.RECONVERGENT B1 ;  /* 0x0000000000017941 */ /* 0x000fea0003800200 */
.L_x_222:
        /* <DEDUP_REMOVED lines=11> */
.L_x_226:
[----:B------:R-:W1:Y:S02]  /*b810*/  MUFU.RCP R34, R83 ;  /* 0x0000005300227308 */ /* 0x000e640000001000 */
[----:B-1----:R-:W-:Y:S04]  /*b820*/  FFMA R35, R83, R34, -1 ;  /* 0xbf80000053237423 */ /* 0x002fe80000000022 */
[----:B------:R-:W-:Y:S04]  /*b830*/  FADD.FTZ R35, -R35, -RZ ;  /* 0x800000ff23237221 */ /* 0x000fe80000010100 */
[----:B------:R-:W-:Y:S07]  /*b840*/  FFMA R34, R34, R35, R34 ;  /* 0x0000002322227223 */ /* 0x000fee0000000022 */
.L_x_227:
[----:B------:R-:W-:Y:S05]  /*b850*/  BSYNC.RECONVERGENT B1 ;  /* 0x0000000000017941 */ /* 0x000fea0003800200 */
.L_x_225:
        /* <DEDUP_REMOVED lines=11> */
.L_x_229:
[----:B------:R-:W1:Y:S02]  /*b910*/  MUFU.RCP R35, R36 ;  /* 0x0000002400237308 */ /* 0x000e640000001000 */
[----:B-1----:R-:W-:Y:S04]  /*b920*/  FFMA R38, R36, R35, -1 ;  /* 0xbf80000024267423 */ /* 0x002fe80000000023 */
[----:B------:R-:W-:Y:S04]  /*b930*/  FADD.FTZ R38, -R38, -RZ ;  /* 0x800000ff26267221 */ /* 0x000fe80000010100 */
[----:B------:R-:W-:Y:S07]  /*b940*/  FFMA R35, R35, R38, R35 ;  /* 0x0000002623237223 */ /* 0x000fee0000000023 */
.L_x_230:
[----:B------:R-:W-:Y:S05]  /*b950*/  BSYNC.RECONVERGENT B1 ;  /* 0x0000000000017941 */ /* 0x000fea0003800200 */
.L_x_228:
        /* <DEDUP_REMOVED lines=11> */
.L_x_232:
[----:B------:R-:W1:Y:S02]  /*ba10*/  MUFU.RCP R36, R37 ;  /* 0x0000002500247308 */ /* 0x000e640000001000 */
[----:B-1----:R-:W-:Y:S04]  /*ba20*/  FFMA R38, R37, R36, -1 ;  /* 0xbf80000025267423 */ /* 0x002fe80000000024 */
[----:B------:R-:W-:Y:S04]  /*ba30*/  FADD.FTZ R39, -R38, -RZ ;  /* 0x800000ff26277221 */ /* 0x000fe80000010100 */
[----:B------:R-:W-:Y:S07]  /*ba40*/  FFMA R36, R36, R39, R36 ;  /* 0x0000002724247223 */ /* 0x000fee0000000024 */
.L_x_233:
[----:B------:R-:W-:Y:S05]  /*ba50*/  BSYNC.RECONVERGENT B1 ;  /* 0x0000000000017941 */ /* 0x000fea0003800200 */
.L_x_231:
        /* <DEDUP_REMOVED lines=11> */
.L_x_235:
[----:B------:R-:W1:Y:S02]  /*bb10*/  MUFU.RCP R37, R94 ;  /* 0x0000005e00257308 */ /* 0x000e640000001000 */
[----:B-1----:R-:W-:Y:S04]  /*bb20*/  FFMA R38, R94, R37, -1 ;  /* 0xbf8000005e267423 */ /* 0x002fe80000000025 */
[----:B------:R-:W-:Y:S04]  /*bb30*/  FADD.FTZ R38, -R38, -RZ ;  /* 0x800000ff26267221 */ /* 0x000fe80000010100 */
[----:B------:R-:W-:Y:S07]  /*bb40*/  FFMA R37, R37, R38, R37 ;  /* 0x0000002625257223 */ /* 0x000fee0000000025 */
.L_x_236:
[----:B------:R-:W-:Y:S05]  /*bb50*/  BSYNC.RECONVERGENT B1 ;  /* 0x0000000000017941 */ /* 0x000fea0003800200 */
.L_x_234:
        /* <DEDUP_REMOVED lines=11> */
.L_x_238:
[----:B------:R-:W1:Y:S02]  /*bc10*/  MUFU.RCP R38, R81 ;  /* 0x0000005100267308 */ /* 0x000e640000001000 */
[----:B-1----:R-:W-:Y:S04]  /*bc20*/  FFMA R39, R81, R38, -1 ;  /* 0xbf80000051277423 */ /* 0x002fe80000000026 */
[----:B------:R-:W-:Y:S04]  /*bc30*/  FADD.FTZ R39, -R39, -RZ ;  /* 0x800000ff27277221 */ /* 0x000fe80000010100 */
[----:B------:R-:W-:Y:S07]  /*bc40*/  FFMA R38, R38, R39, R38 ;  /* 0x0000002726267223 */ /* 0x000fee0000000026 */
.L_x_239:
[----:B------:R-:W-:Y:S05]  /*bc50*/  BSYNC.RECONVERGENT B1 ;  /* 0x0000000000017941 */ /* 0x000fea0003800200 */
.L_x_237:
        /* <DEDUP_REMOVED lines=11> */
.L_x_241:
[----:B------:R-:W1:Y:S02]  /*bd10*/  MUFU.RCP R39, R40 ;  /* 0x0000002800277308 */ /* 0x000e640000001000 */
[----:B-1----:R-:W-:Y:S04]  /*bd20*/  FFMA R42, R40, R39, -1 ;  /* 0xbf800000282a7423 */ /* 0x002fe80000000027 */
[----:B------:R-:W-:Y:S04]  /*bd30*/  FADD.FTZ R42, -R42, -RZ ;  /* 0x800000ff2a2a7221 */ /* 0x000fe80000010100 */
[----:B------:R-:W-:Y:S07]  /*bd40*/  FFMA R39, R39, R42, R39 ;  /* 0x0000002a27277223 */ /* 0x000fee0000000027 */
.L_x_242:
[----:B------:R-:W-:Y:S05]  /*bd50*/  BSYNC.RECONVERGENT B1 ;  /* 0x0000000000017941 */ /* 0x000fea0003800200 */
.L_x_240:
        /* <DEDUP_REMOVED lines=11> */
.L_x_244:
[----:B------:R-:W1:Y:S02]  /*be10*/  MUFU.RCP R40, R41 ;  /* 0x0000002900287308 */ /* 0x000e640000001000 */
[----:B-1----:R-:W-:Y:S04]  /*be20*/  FFMA R42, R41, R40, -1 ;  /* 0xbf800000292a7423 */ /* 0x002fe80000000028 */
[----:B------:R-:W-:Y:S04]  /*be30*/  FADD.FTZ R43, -R42, -RZ ;  /* 0x800000ff2a2b7221 */ /* 0x000fe80000010100 */
[----:B------:R-:W-:Y:S07]  /*be40*/  FFMA R40, R40, R43, R40 ;  /* 0x0000002b28287223 */ /* 0x000fee0000000028 */
.L_x_245:
[----:B------:R-:W-:Y:S05]  /*be50*/  BSYNC.RECONVERGENT B1 ;  /* 0x0000000000017941 */ /* 0x000fea0003800200 */
.L_x_243:
        /* <DEDUP_REMOVED lines=11> */
.L_x_247:
[----:B------:R-:W1:Y:S02]  /*bf10*/  MUFU.RCP R41, R82 ;  /* 0x0000005200297308 */ /* 0x000e640000001000 */
[----:B-1----:R-:W-:Y:S04]  /*bf20*/  FFMA R42, R82, R41, -1 ;  /* 0xbf800000522a7423 */ /* 0x002fe80000000029 */
[----:B------:R-:W-:Y:S04]  /*bf30*/  FADD.FTZ R42, -R42, -RZ ;  /* 0x800000ff2a2a7221 */ /* 0x000fe80000010100 */
[----:B------:R-:W-:Y:S07]  /*bf40*/  FFMA R41, R41, R42, R41 ;  /* 0x0000002a29297223 */ /* 0x000fee0000000029 */
.L_x_248:
[----:B------:R-:W-:Y:S05]  /*bf50*/  BSYNC.RECONVERGENT B1 ;  /* 0x0000000000017941 */ /* 0x000fea0003800200 */
.L_x_246:
        /* <DEDUP_REMOVED lines=11> */
.L_x_250:
[----:B------:R-:W1:Y:S02]  /*c010*/  MUFU.RCP R42, R79 ;  /* 0x0000004f002a7308 */ /* 0x000e640000001000 */
[----:B-1----:R-:W-:Y:S04]  /*c020*/  FFMA R43, R79, R42, -1 ;  /* 0xbf8000004f2b7423 */ /* 0x002fe8000000002a */
[----:B------:R-:W-:Y:S04]  /*c030*/  FADD.FTZ R43, -R43, -RZ ;  /* 0x800000ff2b2b7221 */ /* 0x000fe80000010100 */
[----:B------:R-:W-:Y:S07]  /*c040*/  FFMA R42, R42, R43, R42 ;  /* 0x0000002b2a2a7223 */ /* 0x000fee000000002a */
.L_x_251:
[----:B------:R-:W-:Y:S05]  /*c050*/  BSYNC.RECONVERGENT B1 ;  /* 0x0000000000017941 */ /* 0x000fea0003800200 */
.L_x_249:
        /* <DEDUP_REMOVED lines=11> */
.L_x_253:
[----:B------:R-:W1:Y:S02]  /*c110*/  MUFU.RCP R43, R80 ;  /* 0x00000050002b7308 */ /* 0x000e640000001000 */
[----:B-1----:R-:W-:Y:S04]  /*c120*/  FFMA R44, R80, R43, -1 ;  /* 0xbf800000502c7423 */ /* 0x002fe8000000002b */
[----:B------:R-:W-:Y:S04]  /*c130*/  FADD.FTZ R44, -R44, -RZ ;  /* 0x800000ff2c2c7221 */ /* 0x000fe80000010100 */
[----:B------:R-:W-:Y:S07]  /*c140*/  FFMA R43, R43, R44, R43 ;  /* 0x0000002c2b2b7223 */ /* 0x000fee000000002b */
.L_x_254:
[----:B------:R-:W-:Y:S05]  /*c150*/  BSYNC.RECONVERGENT B1 ;  /* 0x0000000000017941 */ /* 0x000fea0003800200 */
.L_x_252:
        /* <DEDUP_REMOVED lines=11> */
.L_x_256:
[----:B------:R-:W1:Y:S02]  /*c210*/  MUFU.RCP R44, R77 ;  /* 0x0000004d002c7308 */ /* 0x000e640000001000 */
[----:B-1----:R-:W-:Y:S04]  /*c220*/  FFMA R45, R77, R44, -1 ;  /* 0xbf8000004d2d7423 */ /* 0x002fe8000000002c */
[----:B------:R-:W-:Y:S04]  /*c230*/  FADD.FTZ R45, -R45, -RZ ;  /* 0x800000ff2d2d7221 */ /* 0x000fe80000010100 */
[----:B------:R-:W-:Y:S07]  /*c240*/  FFMA R44, R44, R45, R44 ;  /* 0x0000002d2c2c7223 */ /* 0x000fee000000002c */
.L_x_257:
[----:B------:R-:W-:Y:S05]  /*c250*/  BSYNC.RECONVERGENT B1 ;  /* 0x0000000000017941 */ /* 0x000fea0003800200 */
.L_x_255:
        /* <DEDUP_REMOVED lines=11> */
.L_x_259:
[----:B------:R-:W1:Y:S02]  /*c310*/  MUFU.RCP R45, R56 ;  /* 0x00000038002d7308 */ /* 0x000e640000001000 */
[----:B-1----:R-:W-:Y:S04]  /*c320*/  FFMA R46, R56, R45, -1 ;  /* 0xbf800000382e7423 */ /* 0x002fe8000000002d */
[----:B------:R-:W-:Y:S04]  /*c330*/  FADD.FTZ R46, -R46, -RZ ;  /* 0x800000ff2e2e7221 */ /* 0x000fe80000010100 */
[----:B------:R-:W-:Y:S07]  /*c340*/  FFMA R45, R45, R46, R45 ;  /* 0x0000002e2d2d7223 */ /* 0x000fee000000002d */
.L_x_260:
[----:B------:R-:W-:Y:S05]  /*c350*/  BSYNC.RECONVERGENT B1 ;  /* 0x0000000000017941 */ /* 0x000fea0003800200 */
.L_x_258:
        /* <DEDUP_REMOVED lines=11> */
.L_x_262:
[----:B------:R-:W1:Y:S02]  /*c410*/  MUFU.RCP R46, R47 ;  /* 0x0000002f002e7308 */ /* 0x000e640000001000 */
[----:B-1----:R-:W-:Y:S04]  /*c420*/  FFMA R49, R47, R46, -1 ;  /* 0xbf8000002f317423 */ /* 0x002fe8000000002e */
[----:B------:R-:W-:Y:S04]  /*c430*/  FADD.FTZ R49, -R49, -RZ ;  /* 0x800000ff31317221 */ /* 0x000fe80000010100 */
[----:B------:R-:W-:Y:S07]  /*c440*/  FFMA R46, R46, R49, R46 ;  /* 0x000000312e2e7223 */ /* 0x000fee000000002e */
.L_x_263:
[----:B------:R-:W-:Y:S05]  /*c450*/  BSYNC.RECONVERGENT B1 ;  /* 0x0000000000017941 */ /* 0x000fea0003800200 */
.L_x_261:
        /* <DEDUP_REMOVED lines=11> */
.L_x_265:
[----:B------:R-:W1:Y:S02]  /*c510*/  MUFU.RCP R47, R48 ;  /* 0x00000030002f7308 */ /* 0x000e640000001000 */
[----:B-1----:R-:W-:Y:S04]  /*c520*/  FFMA R49, R48, R47, -1 ;  /* 0xbf80000030317423 */ /* 0x002fe8000000002f */
[----:B------:R-:W-:Y:S04]  /*c530*/  FADD.FTZ R50, -R49, -RZ ;  /* 0x800000ff31327221 */ /* 0x000fe80000010100 */
[----:B------:R-:W-:Y:S07]  /*c540*/  FFMA R47, R47, R50, R47 ;  /* 0x000000322f2f7223 */ /* 0x000fee000000002f */
.L_x_266:
[----:B------:R-:W-:Y:S05]  /*c550*/  BSYNC.RECONVERGENT B1 ;  /* 0x0000000000017941 */ /* 0x000fea0003800200 */
.L_x_264:
        /* <DEDUP_REMOVED lines=11> */
.L_x_268:
[----:B------:R-:W1:Y:S02]  /*c610*/  MUFU.RCP R48, R69 ;  /* 0x0000004500307308 */ /* 0x000e640000001000 */
[----:B-1----:R-:W-:Y:S04]  /*c620*/  FFMA R49, R69, R48, -1 ;  /* 0xbf80000045317423 */ /* 0x002fe80000000030 */
[----:B------:R-:W-:Y:S04]  /*c630*/  FADD.FTZ R49, -R49, -RZ ;  /* 0x800000ff31317221 */ /* 0x000fe80000010100 */
[----:B------:R-:W-:Y:S07]  /*c640*/  FFMA R48, R48, R49, R48 ;  /* 0x0000003130307223 */ /* 0x000fee0000000030 */
.L_x_269:
[----:B------:R-:W-:Y:S05]  /*c650*/  BSYNC.RECONVERGENT B1 ;  /* 0x0000000000017941 */ /* 0x000fea0003800200 */
.L_x_267:
        /* <DEDUP_REMOVED lines=11> */
.L_x_271:
[----:B------:R-:W1:Y:S02]  /*c710*/  MUFU.RCP R49, R52 ;  /* 0x0000003400317308 */ /* 0x000e640000001000 */
[----:B-1----:R-:W-:Y:S04]  /*c720*/  FFMA R50, R52, R49, -1 ;  /* 0xbf80000034327423 */ /* 0x002fe80000000031 */
[----:B------:R-:W-:Y:S04]  /*c730*/  FADD.FTZ R50, -R50, -RZ ;  /* 0x800000ff32327221 */ /* 0x000fe80000010100 */
[----:B------:R-:W-:Y:S07]  /*c740*/  FFMA R49, R49, R50, R49 ;  /* 0x0000003231317223 */ /* 0x000fee0000000031 */
.L_x_272:
[----:B------:R-:W-:Y:S05]  /*c750*/  BSYNC.RECONVERGENT B1 ;  /* 0x0000000000017941 */ /* 0x000fea0003800200 */
.L_x_270:
        /* <DEDUP_REMOVED lines=11> */
.L_x_274:
[----:B------:R-:W1:Y:S02]  /*c810*/  MUFU.RCP R50, R51 ;  /* 0x0000003300327308 */ /* 0x000e640000001000 */
[----:B-1----:R-:W-:Y:S04]  /*c820*/  FFMA R52, R51, R50, -1 ;  /* 0xbf80000033347423 */ /* 0x002fe80000000032 */
[----:B------:R-:W-:Y:S04]  /*c830*/  FADD.FTZ R53, -R52, -RZ ;  /* 0x800000ff34357221 */ /* 0x000fe80000010100 */
[----:B------:R-:W-:Y:S07]  /*c840*/  FFMA R50, R50, R53, R50 ;  /* 0x0000003532327223 */ /* 0x000fee0000000032 */
.L_x_275:
[----:B------:R-:W-:Y:S05]  /*c850*/  BSYNC.RECONVERGENT B1 ;  /* 0x0000000000017941 */ /* 0x000fea0003800200 */
.L_x_273:
        /* <DEDUP_REMOVED lines=11> */
.L_x_277:
[----:B------:R-:W1:Y:S02]  /*c910*/  MUFU.RCP R51, R92 ;  /* 0x0000005c00337308 */ /* 0x000e640000001000 */
[----:B-1----:R-:W-:Y:S04]  /*c920*/  FFMA R52, R92, R51, -1 ;  /* 0xbf8000005c347423 */ /* 0x002fe80000000033 */
[----:B------:R-:W-:Y:S04]  /*c930*/  FADD.FTZ R52, -R52, -RZ ;  /* 0x800000ff34347221 */ /* 0x000fe80000010100 */
[----:B------:R-:W-:Y:S07]  /*c940*/  FFMA R51, R51, R52, R51 ;  /* 0x0000003433337223 */ /* 0x000fee0000000033 */
.L_x_278:
[----:B------:R-:W-:Y:S05]  /*c950*/  BSYNC.RECONVERGENT B1 ;  /* 0x0000000000017941 */ /* 0x000fea0003800200 */
.L_x_276:
        /* <DEDUP_REMOVED lines=11> */
.L_x_280:
[----:B------:R-:W1:Y:S02]  /*ca10*/  MUFU.RCP R52, R67 ;  /* 0x0000004300347308 */ /* 0x000e640000001000 */
[----:B-1----:R-:W-:Y:S04]  /*ca20*/  FFMA R53, R67, R52, -1 ;  /* 0xbf80000043357423 */ /* 0x002fe80000000034 */
[----:B------:R-:W-:Y:S04]  /*ca30*/  FADD.FTZ R53, -R53, -RZ ;  /* 0x800000ff35357221 */ /* 0x000fe80000010100 */
[----:B------:R-:W-:Y:S07]  /*ca40*/  FFMA R52, R52, R53, R52 ;  /* 0x0000003534347223 */ /* 0x000fee0000000034 */
.L_x_281:
[----:B------:R-:W-:Y:S05]  /*ca50*/  BSYNC.RECONVERGENT B1 ;  /* 0x0000000000017941 */ /* 0x000fea0003800200 */
.L_x_279:
        /* <DEDUP_REMOVED lines=11> */
.L_x_283:
[----:B------:R-:W1:Y:S02]  /*cb10*/  MUFU.RCP R53, R54 ;  /* 0x0000003600357308 */ /* 0x000e640000001000 */
[----:B-1----:R-:W-:Y:S04]  /*cb20*/  FFMA R56, R54, R53, -1 ;  /* 0xbf80000036387423 */ /* 0x002fe80000000035 */
[----:B------:R-:W-:Y:S04]  /*cb30*/  FADD.FTZ R56, -R56, -RZ ;  /* 0x800000ff38387221 */ /* 0x000fe80000010100 */
[----:B------:R-:W-:Y:S07]  /*cb40*/  FFMA R53, R53, R56, R53 ;  /* 0x0000003835357223 */ /* 0x000fee0000000035 */
.L_x_284:
[----:B------:R-:W-:Y:S05]  /*cb50*/  BSYNC.RECONVERGENT B1 ;  /* 0x0000000000017941 */ /* 0x000fea0003800200 */
.L_x_282:
        /* <DEDUP_REMOVED lines=11> */
.L_x_286:
[----:B------:R-:W1:Y:S02]  /*cc10*/  MUFU.RCP R54, R55 ;  /* 0x0000003700367308 */ /* 0x000e640000001000 */
[----:B-1----:R-:W-:Y:S04]  /*cc20*/  FFMA R56, R55, R54, -1 ;  /* 0xbf80000037387423 */ /* 0x002fe80000000036 */
[----:B------:R-:W-:Y:S04]  /*cc30*/  FADD.FTZ R57, -R56, -RZ ;  /* 0x800000ff38397221 */ /* 0x000fe80000010100 */
[----:B------:R-:W-:Y:S07]  /*cc40*/  FFMA R54, R54, R57, R54 ;  /* 0x0000003936367223 */ /* 0x000fee0000000036 */
.L_x_287:
[----:B------:R-:W-:Y:S05]  /*cc50*/  BSYNC.RECONVERGENT B1 ;  /* 0x0000000000017941 */ /* 0x000fea0003800200 */
.L_x_285:
        /* <DEDUP_REMOVED lines=11> */
.L_x_289:
[----:B------:R-:W1:Y:S02]  /*cd10*/  MUFU.RCP R55, R100 ;  /* 0x0000006400377308 */ /* 0x000e640000001000 */
[----:B-1----:R-:W-:Y:S04]  /*cd20*/  FFMA R56, R100, R55, -1 ;  /* 0xbf80000064387423 */ /* 0x002fe80000000037 */
[----:B------:R-:W-:Y:S04]  /*cd30*/  FADD.FTZ R56, -R56, -RZ ;  /* 0x800000ff38387221 */ /* 0x000fe80000010100 */
[----:B------:R-:W-:Y:S07]  /*cd40*/  FFMA R55, R55, R56, R55 ;  /* 0x0000003837377223 */ /* 0x000fee0000000037 */
.L_x_290:
[----:B------:R-:W-:Y:S05]  /*cd50*/  BSYNC.RECONVERGENT B1 ;  /* 0x0000000000017941 */ /* 0x000fea0003800200 */
.L_x_288:
        /* <DEDUP_REMOVED lines=11> */
.L_x_292:
[----:B------:R-:W1:Y:S02]  /*ce10*/  MUFU.RCP R56, R93 ;  /* 0x0000005d00387308 */ /* 0x000e640000001000 */
[----:B-1----:R-:W-:Y:S04]  /*ce20*/  FFMA R57, R93, R56, -1 ;  /* 0xbf8000005d397423 */ /* 0x002fe80000000038 */
[----:B------:R-:W-:Y:S04]  /*ce30*/  FADD.FTZ R57, -R57, -RZ ;  /* 0x800000ff39397221 */ /* 0x000fe80000010100 */
[----:B------:R-:W-:Y:S07]  /*ce40*/  FFMA R56, R56, R57, R56 ;  /* 0x0000003938387223 */ /* 0x000fee0000000038 */
.L_x_293:
[----:B------:R-:W-:Y:S05]  /*ce50*/  BSYNC.RECONVERGENT B1 ;  /* 0x0000000000017941 */ /* 0x000fea0003800200 */
.L_x_291:
        /* <DEDUP_REMOVED lines=11> */
.L_x_295:
[----:B------:R-:W1:Y:S02]  /*cf10*/  MUFU.RCP R57, R78 ;  /* 0x0000004e00397308 */ /* 0x000e640000001000 */
[----:B-1----:R-:W-:Y:S04]  /*cf20*/  FFMA R58, R78, R57, -1 ;  /* 0xbf8000004e3a7423 */ /* 0x002fe80000000039 */
[----:B------:R-:W-:Y:S04]  /*cf30*/  FADD.FTZ R58, -R58, -RZ ;  /* 0x800000ff3a3a7221 */ /* 0x000fe80000010100 */
[----:B------:R-:W-:Y:S07]  /*cf40*/  FFMA R57, R57, R58, R57 ;  /* 0x0000003a39397223 */ /* 0x000fee0000000039 */
.L_x_296:
[----:B------:R-:W-:Y:S05]  /*cf50*/  BSYNC.RECONVERGENT B1 ;  /* 0x0000000000017941 */ /* 0x000fea0003800200 */
.L_x_294:
        /* <DEDUP_REMOVED lines=11> */
.L_x_298:
[----:B------:R-:W1:Y:S02]  /*d010*/  MUFU.RCP R58, R59 ;  /* 0x0000003b003a7308 */ /* 0x000e640000001000 */
[----:B-1----:R-:W-:Y:S04]  /*d020*/  FFMA R61, R59, R58, -1 ;  /* 0xbf8000003b3d7423 */ /* 0x002fe8000000003a */
[----:B------:R-:W-:Y:S04]  /*d030*/  FADD.FTZ R61, -R61, -RZ ;  /* 0x800000ff3d3d7221 */ /* 0x000fe80000010100 */
[----:B------:R-:W-:Y:S07]  /*d040*/  FFMA R58, R58, R61, R58 ;  /* 0x0000003d3a3a7223 */ /* 0x000fee000000003a */
.L_x_299:
[----:B------:R-:W-:Y:S05]  /*d050*/  BSYNC.RECONVERGENT B1 ;  /* 0x0000000000017941 */ /* 0x000fea0003800200 */
.L_x_297:
        /* <DEDUP_REMOVED lines=11> */
.L_x_301:
[----:B------:R-:W1:Y:S02]  /*d110*/  MUFU.RCP R59, R60 ;  /* 0x0000003c003b7308 */ /* 0x000e640000001000 */
[----:B-1----:R-:W-:Y:S04]  /*d120*/  FFMA R61, R60, R59, -1 ;  /* 0xbf8000003c3d7423 */ /* 0x002fe8000000003b */
[----:B------:R-:W-:Y:S04]  /*d130*/  FADD.FTZ R62, -R61, -RZ ;  /* 0x800000ff3d3e7221 */ /* 0x000fe80000010100 */
[----:B------:R-:W-:Y:S07]  /*d140*/  FFMA R59, R59, R62, R59 ;  /* 0x0000003e3b3b7223 */ /* 0x000fee000000003b */
.L_x_302:
[----:B------:R-:W-:Y:S05]  /*d150*/  BSYNC.RECONVERGENT B1 ;  /* 0x0000000000017941 */ /* 0x000fea0003800200 */
.L_x_300:
        /* <DEDUP_REMOVED lines=11> */
.L_x_304:
[----:B------:R-:W1:Y:S02]  /*d210*/  MUFU.RCP R60, R95 ;  /* 0x0000005f003c7308 */ /* 0x000e640000001000 */
[----:B-1----:R-:W-:Y:S04]  /*d220*/  FFMA R61, R95, R60, -1 ;  /* 0xbf8000005f3d7423 */ /* 0x002fe8000000003c */
[----:B------:R-:W-:Y:S04]  /*d230*/  FADD.FTZ R61, -R61, -RZ ;  /* 0x800000ff3d3d7221 */ /* 0x000fe80000010100 */
[----:B------:R-:W-:Y:S07]  /*d240*/  FFMA R60, R60, R61, R60 ;  /* 0x0000003d3c3c7223 */ /* 0x000fee000000003c */
.L_x_305:
[----:B------:R-:W-:Y:S05]  /*d250*/  BSYNC.RECONVERGENT B1 ;  /* 0x0000000000017941 */ /* 0x000fea0003800200 */
.L_x_303:
        /* <DEDUP_REMOVED lines=11> */
.L_x_307:
[----:B------:R-:W1:Y:S02]  /*d310*/  MUFU.RCP R61, R90 ;  /* 0x0000005a003d7308 */ /* 0x000e640000001000 */
[----:B-1----:R-:W-:Y:S04]  /*d320*/  FFMA R62, R90, R61, -1 ;  /* 0xbf8000005a3e7423 */ /* 0x002fe8000000003d */
[----:B------:R-:W-:Y:S04]  /*d330*/  FADD.FTZ R62, -R62, -RZ ;  /* 0x800000ff3e3e7221 */ /* 0x000fe80000010100 */
[----:B------:R-:W-:Y:S07]  /*d340*/  FFMA R61, R61, R62, R61 ;  /* 0x0000003e3d3d7223 */ /* 0x000fee000000003d */
.L_x_308:
[----:B------:R-:W-:Y:S05]  /*d350*/  BSYNC.RECONVERGENT B1 ;  /* 0x0000000000017941 */ /* 0x000fea0003800200 */
.L_x_306:
        /* <DEDUP_REMOVED lines=11> */
.L_x_310:
[----:B------:R-:W1:Y:S02]  /*d410*/  MUFU.RCP R62, R63 ;  /* 0x0000003f003e7308 */ /* 0x000e640000001000 */
[----:B-1----:R-:W-:Y:S04]  /*d420*/  FFMA R64, R63, R62, -1 ;  /* 0xbf8000003f407423 */ /* 0x002fe8000000003e */
[----:B------:R-:W-:Y:S04]  /*d430*/  FADD.FTZ R67, -R64, -RZ ;  /* 0x800000ff40437221 */ /* 0x000fe80000010100 */
[----:B------:R-:W-:Y:S07]  /*d440*/  FFMA R62, R62, R67, R62 ;  /* 0x000000433e3e7223 */ /* 0x000fee000000003e */
.L_x_311:
[----:B------:R-:W-:Y:S05]  /*d450*/  BSYNC.RECONVERGENT B1 ;  /* 0x0000000000017941 */ /* 0x000fea0003800200 */
.L_x_309:
        /* <DEDUP_REMOVED lines=11> */
.L_x_313:
[----:B------:R-:W1:Y:S02]  /*d510*/  MUFU.RCP R63, R66 ;  /* 0x00000042003f7308 */ /* 0x000e640000001000 */
[----:B-1----:R-:W-:Y:S04]  /*d520*/  FFMA R64, R66, R63, -1 ;  /* 0xbf80000042407423 */ /* 0x002fe8000000003f */
[----:B------:R-:W-:Y:S04]  /*d530*/  FADD.FTZ R64, -R64, -RZ ;  /* 0x800000ff40407221 */ /* 0x000fe80000010100 */
[----:B------:R-:W-:Y:S07]  /*d540*/  FFMA R63, R63, R64, R63 ;  /* 0x000000403f3f7223 */ /* 0x000fee000000003f */
.L_x_314:
[----:B------:R-:W-:Y:S05]  /*d550*/  BSYNC.RECONVERGENT B1 ;  /* 0x0000000000017941 */ /* 0x000fea0003800200 */
.L_x_312:
        /* <DEDUP_REMOVED lines=9> */
[----:B------:R-:W-:Y:S05]  /*d5f0*/  BRA `(.L_x_317) ;  /* 0x0000000000107947 */ /* 0x000fea0003800000 */
.L_x_316:
[----:B------:R-:W1:Y:S02]  /*d600*/  MUFU.RCP R64, R65 ;  /* 0x0000004100407308 */ /* 0x000e640000001000 */
[----:B-1----:R-:W-:Y:S04]  /*d610*/  FFMA R66, R65, R64, -1 ;  /* 0xbf80000041427423 */ /* 0x002fe80000000040 */
[----:B------:R-:W-:Y:S04]  /*d620*/  FADD.FTZ R67, -R66, -RZ ;  /* 0x800000ff42437221 */ /* 0x000fe80000010100 */
[----:B------:R-:W-:Y:S07]  /*d630*/  FFMA R64, R64, R67, R64 ;  /* 0x0000004340407223 */ /* 0x000fee0000000040 */
.L_x_317:
[----:B------:R-:W-:Y:S05]  /*d640*/  BSYNC.RECONVERGENT B1 ;  /* 0x0000000000017941 */ /* 0x000fea0003800200 */
.L_x_315:
[----:B------:R-:W-:Y:S01]  /*d650*/  F2FP.SATFINITE.E4M3.F32.PACK_AB_MERGE_C R5, R6, R5, RZ ;  /* 0x000000050605723e */ /* 0x000fe200048070ff */
[----:B------:R-:W-:Y:S01]  /*d660*/  USHF.L.U32 UR8, UR42, 0xd, URZ ;  /* 0x0000000d2a087899 */ /* 0x000fe200080006ff */
[----:B------:R-:W-:Y:S01]  /*d670*/  F2FP.SATFINITE.E4M3.F32.PACK_AB_MERGE_C R65, R2, R0, RZ ;  /* 0x000000000241723e */ /* 0x000fe200048070ff */
[----:B------:R-:W-:Y:S01]  /*d680*/  BSSY.RECONVERGENT B0, `(.L_x_318) ;  /* 0x000004f000007945 */ /* 0x000fe20003800200 */
[----:B------:R-:W-:Y:S02]  /*d690*/  F2FP.SATFINITE.E4M3.F32.PACK_AB_MERGE_C R4, R4, R3, RZ ;  /* 0x000000030404723e */ /* 0x000fe400048070ff */
[----:B------:R-:W-:Y:S02]  /*d6a0*/  F2FP.SATFINITE.E4M3.F32.PACK_AB_MERGE_C R8, R8, R7, RZ ;  /* 0x000000070808723e */ /* 0x000fe400048070ff */
[----:B------:R-:W-:Y:S02]  /*d6b0*/  F2FP.SATFINITE.E4M3.F32.PACK_AB_MERGE_C R9, R10, R9, RZ ;  /* 0x000000090a09723e */ /* 0x000fe400048070ff */
[----:B------:R-:W-:Y:S02]  /*d6c0*/  F2FP.SATFINITE.E4M3.F32.PACK_AB_MERGE_C R12, R12, R11, RZ ;  /* 0x0000000b0c0c723e */ /* 0x000fe400048070ff */
[----:B------:R-:W-:Y:S02]  /*d6d0*/  F2FP.SATFINITE.E4M3.F32.PACK_AB_MERGE_C R13, R14, R13, RZ ;  /* 0x0000000d0e0d723e */ /* 0x000fe400048070ff */
[----:B------:R-:W-:Y:S02]  /*d6e0*/  F2FP.SATFINITE.E4M3.F32.PACK_AB_MERGE_C R6, R16, R15, RZ ;  /* 0x0000000f1006723e */ /* 0x000fe400048070ff */
[----:B------:R-:W-:Y:S02]  /*d6f0*/  F2FP.SATFINITE.E4M3.F32.PACK_AB_MERGE_C R3, R18, R17, RZ ;  /* 0x000000111203723e */ /* 0x000fe400048070ff */
[----:B------:R-:W-:Y:S02]  /*d700*/  F2FP.SATFINITE.E4M3.F32.PACK_AB_MERGE_C R20, R20, R19, RZ ;  /* 0x000000131414723e */ /* 0x000fe400048070ff */
[----:B------:R-:W-:Y:S02]  /*d710*/  PRMT R16, R65, 0x5410, R4 ;  /* 0x0000541041107816 */ /* 0x000fe40000000004 */
[----:B------:R-:W-:Y:S02]  /*d720*/  PRMT R17, R5, 0x5410, R8 ;  /* 0x0000541005117816 */ /* 0x000fe40000000008 */
[----:B------:R-:W-:Y:S02]  /*d730*/  PRMT R18, R9, 0x5410, R12 ;  /* 0x0000541009127816 */ /* 0x000fe4000000000c */
[----:B------:R-:W-:Y:S02]  /*d740*/  PRMT R19, R13, 0x5410, R6 ;  /* 0x000054100d137816 */ /* 0x000fe40000000006 */
[----:B------:R-:W-:Y:S02]  /*d750*/  F2FP.SATFINITE.E4M3.F32.PACK_AB_MERGE_C R21, R22, R21, RZ ;  /* 0x000000151615723e */ /* 0x000fe400048070ff */
[----:B------:R-:W-:Y:S01]  /*d760*/  F2FP.SATFINITE.E4M3.F32.PACK_AB_MERGE_C R24, R24, R23, RZ ;  /* 0x000000171818723e */ /* 0x000fe200048070ff */
[----:B------:R1:W-:Y:S01]  /*d770*/  STS.128 [R201+UR8+0x8000], R16 ;  /* 0x00800010c9007988 */ /* 0x0003e20008000c08 */
[----:B------:R-:W-:Y:S01]  /*d780*/  PRMT R12, R3, 0x5410, R20 ;  /* 0x00005410030c7816 */ /* 0x000fe20000000014 */
[----:B------:R-:W-:Y:S01]  /*d790*/  VIADD R3, R201, UR8 ;  /* 0x00000008c9037c36 */ /* 0x000fe20008000000 */
[----:B------:R-:W-:Y:S02]  /*d7a0*/  F2FP.SATFINITE.E4M3.F32.PACK_AB_MERGE_C R14, R26, R25, RZ ;  /* 0x000000191a0e723e */ /* 0x000fe400048070ff */
[----:B------:R-:W-:Y:S01]  /*d7b0*/  F2FP.SATFINITE.E4M3.F32.PACK_AB_MERGE_C R27, R28, R27, RZ ;  /* 0x0000001b1c1b723e */ /* 0x000fe200048070ff */
[----:B------:R-:W-:Y:S01]  /*d7c0*/  VIADD R5, R3, 0x8000 ;  /* 0x0000800003057836 */ /* 0x000fe20000000000 */
[----:B------:R-:W-:Y:S02]  /*d7d0*/  F2FP.SATFINITE.E4M3.F32.PACK_AB_MERGE_C R15, R30, R29, RZ ;  /* 0x0000001d1e0f723e */ /* 0x000fe400048070ff */
[----:B------:R-:W-:Y:S01]  /*d7e0*/  F2FP.SATFINITE.E4M3.F32.PACK_AB_MERGE_C R32, R32, R31, RZ ;  /* 0x0000001f2020723e */ /* 0x000fe200048070ff */
[C---:B------:R-:W-:Y:S01]  /*d7f0*/  IMAD R20, R202.reuse, -0x10, R5 ;  /* 0xfffffff0ca147824 */ /* 0x040fe200078e0205 */
[----:B------:R-:W-:Y:S01]  /*d800*/  PRMT R13, R21, 0x5410, R24 ;  /* 0x00005410150d7816 */ /* 0x000fe20000000018 */
[----:B------:R-:W-:Y:S01]  /*d810*/  IMAD R21, R202, -0x10, R3 ;  /* 0xfffffff0ca157824 */ /* 0x000fe200078e0203 */
[----:B------:R-:W-:Y:S01]  /*d820*/  PRMT R14, R14, 0x5410, R27 ;  /* 0x000054100e0e7816 */ /* 0x000fe2000000001b */
[----:B------:R-:W-:Y:S01]  /*d830*/  IMAD R3, R200, -0x10, R3 ;  /* 0xfffffff0c8037824 */ /* 0x000fe200078e0203 */
[----:B------:R-:W-:Y:S01]  /*d840*/  PRMT R15, R15, 0x5410, R32 ;  /* 0x000054100f0f7816 */ /* 0x000fe20000000020 */
[----:B------:R-:W-:Y:S01]  /*d850*/  IMAD R22, R199, 0x10, R20 ;  /* 0x00000010c7167824 */ /* 0x000fe200078e0214 */
[----:B------:R-:W-:Y:S02]  /*d860*/  F2FP.SATFINITE.E4M3.F32.PACK_AB_MERGE_C R33, R34, R33, RZ ;  /* 0x000000212221723e */ /* 0x000fe400048070ff */
[----:B------:R-:W-:Y:S01]  /*d870*/  F2FP.SATFINITE.E4M3.F32.PACK_AB_MERGE_C R36, R36, R35, RZ ;  /* 0x000000232424723e */ /* 0x000fe200048070ff */
[----:B------:R1:W-:Y:S01]  /*d880*/  STS.128 [R21+0x8010], R12 ;  /* 0x0080100c15007388 */ /* 0x0003e20000000c00 */
        /* <DEDUP_REMOVED lines=23> */
[----:B------:R-:W-:Y:S03]  /*da00*/  ISETP.NE.AND P0, PT, R203, RZ, PT ;  /* 0x000000ffcb00720c */ /* 0x000fe60003f05270 */
[----:B------:R1:W-:Y:S01]  /*da10*/  STS.128 [R22+0x10], R4 ;  /* 0x0000100416007388 */ /* 0x0003e20000000c00 */
[----:B------:R-:W-:Y:S01]  /*da20*/  @!PT LDS RZ, [RZ] ;  /* 0x00000000fffff984 */ /* 0x000fe20000000800 */
[----:B------:R-:W-:Y:S01]  /*da30*/  @!PT LDS RZ, [RZ] ;  /* 0x00000000fffff984 */ /* 0x000fe20000000800 */
[----:B------:R-:W-:Y:S01]  /*da40*/  @!PT LDS RZ, [RZ] ;  /* 0x00000000fffff984 */ /* 0x000fe20000000800 */
[----:B------:R-:W-:Y:S01]  /*da50*/  @!PT LDS RZ, [RZ] ;  /* 0x00000000fffff984 */ /* 0x000fe20000000800 */
[----:B------:R2:W-:Y:S07]  /*da60*/  MEMBAR.ALL.CTA ;  /* 0x0000000000007992 */ /* 0x0005ee0000008000 */
[----:B--2---:R-:W2:Y:S02]  /*da70*/  FENCE.VIEW.ASYNC.S ;  /* 0x00000000000073c6 */ /* 0x004ea40000000000 */
[----:B--2---:R-:W-:Y:S06]  /*da80*/  BAR.SYNC.DEFER_BLOCKING 0x1, 0x80 ;  /* 0x0042000000007b1d */ /* 0x004fec0000010000 */
[----:B------:R-:W-:Y:S05]  /*da90*/  @P0 BRA `(.L_x_319) ;  /* 0x0000000000340947 */ /* 0x000fea0003800000 */
[----:B------:R-:W-:Y:S01]  /*daa0*/  UIADD3 UR10, UP0, UPT, UR46, 0x680, URZ ;  /* 0x000006802e0a7890 */ /* 0x000fe2000ff1e0ff */
[----:B------:R-:W-:Y:S01]  /*dab0*/  R2UR UR6, R183 ;  /* 0x00000000b70672ca */ /* 0x000fe200000e0000 */
[----:B------:R-:W-:Y:S01]  /*dac0*/  UIADD3 UR4, UPT, UPT, UR41, 0x8200, UR8 ;  /* 0x0000820029047890 */ /* 0x000fe2000fffe008 */
[----:B------:R-:W-:Y:S01]  /*dad0*/  PLOP3.LUT P0, PT, PT, PT, PT, 0x80, 0x8 ;  /* 0x000000000008781c */ /* 0x000fe20003f0f070 */
[----:B------:R-:W-:Y:S01]  /*dae0*/  UIADD3.X UR11, UPT, UPT, URZ, UR47, URZ, UP0, !UPT ;  /* 0x0000002fff0b7290 */ /* 0x000fe200087fe4ff */
[----:B------:R-:W-:Y:S11]  /*daf0*/  IMAD.IADD R70, R185, 0x1, R70 ;  /* 0x00000001b9467824 */ /* 0x000ff600078e0246 */
.L_x_320:
[----:B------:R-:W-:Y:S02]  /*db00*/  PLOP3.LUT P1, PT, P1, P0, PT, 0xf2, 0x2f ;  /* 0x00000000002f781c */ /* 0x000fe40000f21e72 */
[----:B------:R-:W-:Y:S01]  /*db10*/  @P0 R2UR P1, UR5, R70 ;  /* 0x00000000460502ca */ /* 0x000fe20000020000 */
[----:B------:R-:W-:Y:S07]  /*db20*/  UMOV UR7, UR36 ;  /* 0x0000002400077c82 */ /* 0x000fee0008000000 */
[----:B------:R-:W-:Y:S05]  /*db30*/  @P0 PLOP3.LUT P0, PT, P1, PT, PT, 0x80, 0x8 ;  /* 0x000000000008081c */ /* 0x000fea0000f0f070 */
[----:B------:R2:W-:Y:S08]  /*db40*/  UTMASTG.3D [UR4], [UR10] ;  /* 0x000000040a0073b5 */ /* 0x0005f00008010000 */
[----:B--2---:R-:W-:Y:S05]  /*db50*/  @P0 BRA.U.ANY `(.L_x_320) ;  /* 0xfffffffd00e80947 */ /* 0x004fea000393ffff */
[----:B------:R0:W-:Y:S02]  /*db60*/  UTMACMDFLUSH ;  /* 0x00000000000079b7 */ /* 0x0001e40000000000 */
.L_x_319:
[----:B------:R-:W-:Y:S05]  /*db70*/  BSYNC.RECONVERGENT B0 ;  /* 0x0000000000007941 */ /* 0x000fea0003800200 */
.L_x_318:
[----:B------:R-:W-:Y:S01]  /*db80*/  UIADD3 UR42, UPT, UPT, UR42, 0x1, URZ ;  /* 0x000000012a2a7890 */ /* 0x000fe2000fffe0ff */
[----:B------:R-:W-:Y:S01]  /*db90*/  ISETP.NE.AND P0, PT, R203, RZ, PT ;  /* 0x000000ffcb00720c */ /* 0x000fe20003f05270 */
[----:B------:R-:W-:Y:S02]  /*dba0*/  BSSY.RECONVERGENT B0, `(.L_x_321) ;  /* 0x0000005000007945 */ /* 0x000fe40003800200 */
[----:B------:R-:W-:Y:S04]  /*dbb0*/  UISETP.NE.AND UP0, UPT, UR42, 0x2, UPT ;  /* 0x000000022a00788c */ /* 0x000fe8000bf05270 */
[----:B------:R-:W-:Y:S06]  /*dbc0*/  USEL UR42, UR42, URZ, UP0 ;  /* 0x000000ff2a2a7287 */ /* 0x000fec0008000000 */
[----:B------:R-:W-:Y:S05]  /*dbd0*/  @P0 BRA `(.L_x_322) ;  /* 0x0000000000040947 */ /* 0x000fea0003800000 */
[----:B------:R-:W-:Y:S04]  /*dbe0*/  DEPBAR.LE SB0, 0x1 ;  /* 0x000080400000791a */ /* 0x000fe80000000000 */
.L_x_322:
[----:B------:R-:W-:Y:S05]  /*dbf0*/  BSYNC.RECONVERGENT B0 ;  /* 0x0000000000007941 */ /* 0x000fea0003800200 */
.L_x_321:
[----:B------:R-:W-:Y:S01]  /*dc00*/  BAR.SYNC.DEFER_BLOCKING 0x1, 0x80 ;  /* 0x0042000000007b1d */ /* 0x000fe20000010000 */
[----:B------:R-:W-:Y:S04]  /*dc10*/  ISETP.NE.AND P3, PT, R207, RZ, PT ;  /* 0x000000ffcf00720c */ /* 0x000fe80003f65270 */
[C---:B------:R-:W-:Y:S01]  /*dc20*/  ISETP.EQ.OR P2, PT, R72.reuse, 0x3, P3 ;  /* 0x000000034800780c */ /* 0x040fe20001f42670 */
[----:B------:R-:W-:Y:S01]  /*dc30*/  VIADD R72, R72, 0x1 ;  /* 0x0000000148487836 */ /* 0x000fe20000000000 */
[----:B------:R-:W-:Y:S04]  /*dc40*/  SEL R191, R191, 0x1, P3 ;  /* 0x00000001bfbf7807 */ /* 0x000fe80001800000 */
[----:B------:R-:W-:Y:S07]  /*dc50*/  ISETP.NE.AND P0, PT, R72, 0x4, PT ;  /* 0x000000044800780c */ /* 0x000fee0003f05270 */
[----:B-1----:R-:W-:Y:S02]  /*dc60*/  @!P2 LEA R3, R196, UR41, 0x3 ;  /* 0x00000029c403ac11 */ /* 0x002fe4000f8e18ff */
[----:B------:R-:W-:Y:S04]  /*dc70*/  @!P2 SHF.L.U32 R0, R195, 0x1f, RZ ;  /* 0x0000001fc300a819 */ /* 0x000fe800000006ff */
[----:B------:R-:W1:Y:S02]  /*dc80*/  @!P2 SYNCS.PHASECHK.TRANS64.TRYWAIT P1, [R3+URZ+0xb0], R0 ;  /* 0x0000b0000300a5a7 */ /* 0x000e6400080211ff */
[----:B-1----:R-:W-:Y:S01]  /*dc90*/  @!P2 SEL R191, RZ, 0x1, !P1 ;  /* 0x00000001ffbfa807 */ /* 0x002fe20004800000 */
[----:B------:R-:W-:Y:S06]  /*dca0*/  @P0 BRA `(.L_x_323) ;  /* 0xffffff84008c0947 */ /* 0x000fec000383ffff */
[----:B------:R-:W-:Y:S01]  /*dcb0*/  ISETP.NE.AND P3, PT, R206, RZ, PT ;  /* 0x000000ffce00720c */ /* 0x000fe20003f65270 */
[----:B------:R-:W-:Y:S01]  /*dcc0*/  IMAD.MOV.U32 R196, RZ, RZ, R188 ;  /* 0x000000ffffc47224 */ /* 0x000fe200078e00bc */
[----:B------:R-:W-:Y:S01]  /*dcd0*/  ISETP.NE.AND P0, PT, R184, 0x2, PT ;  /* 0x00000002b800780c */ /* 0x000fe20003f05270 */
[----:B------:R-:W-:Y:S02]  /*dce0*/  IMAD.MOV.U32 R195, RZ, RZ, R190 ;  /* 0x000000ffffc37224 */ /* 0x000fe400078e00be */
[----:B------:R-:W-:Y:S01]  /*dcf0*/  IMAD.IADD R18, R192, 0x1, R181 ;  /* 0x00000001c0127824 */ /* 0x000fe200078e02b5 */
[----:B------:R-:W-:Y:S01]  /*dd00*/  SEL R0, RZ, 0x1, P0 ;  /* 0x00000001ff007807 */ /* 0x000fe20000000000 */
[----:B------:R-:W-:Y:S01]  /*dd10*/  IMAD.IADD R19, R193, 0x1, R180 ;  /* 0x00000001c1137824 */ /* 0x000fe200078e02b4 */
[----:B------:R-:W-:Y:S02]  /*dd20*/  SEL R184, R184, RZ, P0 ;  /* 0x000000ffb8b87207 */ /* 0x000fe40000000000 */
[----:B------:R-:W-:-:S03]  /*dd30*/  LOP3.LUT R197, R197, R0, RZ, 0x3c, !PT ;  /* 0x00000000c5c57212 */ /* 0x000fc600078e3cff */
[----:B------:R-:W-:Y:S01]  /*dd40*/  @P3 R2UR UR36, R194 ;  /* 0x00000000c22432ca */ /* 0x000fe200000e0000 */
[----:B------:R-:W-:-:S14]  /*dd50*/  @P3 BRA `(.L_x_324) ;  /* 0xffffff7800183947 */ /* 0x000fdc000383ffff */
[----:B------:R-:W-:Y:S05]  /*dd60*/  EXIT ;  /* 0x000000000000794d */ /* 0x000fea0003800000 */
.L_x_25:
[----:B--2---:R2:W4:Y:S02]  /*dd70*/  SYNCS.PHASECHK.TRANS64.TRYWAIT P0, [R3+URZ+0x150], R2 ;  /* 0x00015002030075a7 */ /* 0x00452400080011ff */
[----:B----4-:R-:W-:Y:S05]  /*dd80*/  @!P0 NANOSLEEP.SYNCS 0x989680 ;  /* 0x009896800000895d */ /* 0x010fea0003900000 */
[----:B------:R-:W4:Y:S02]  /*dd90*/  @!P0 SYNCS.PHASECHK.TRANS64 P0, [R3+URZ+0x150], R2 ;  /* 0x00015002030085a7 */ /* 0x000f2400080010ff */
[----:B----4-:R-:W-:Y:S05]  /*dda0*/  @!P0 BRA `(.L_x_25) ;  /* 0xfffffffc00f08947 */ /* 0x010fea000383ffff */
[----:B------:R-:W-:Y:S05]  /*ddb0*/  BRA `(.L_x_325) ;  /* 0xffffff3800b07947 */ /* 0x000fea000383ffff */
.L_x_28:
[----:B-1----:R-:W-:-:S07]  /*ddc0*/  MOV R2, UR33 ;  /* 0x0000002100027c02 */ /* 0x002fce0008000f00 */
.L_x_326:
[----:B-1----:R1:W2:Y:S02]  /*ddd0*/  SYNCS.PHASECHK.TRANS64.TRYWAIT P0, [R2+URZ+0x58], R5 ;  /* 0x00005805020075a7 */ /* 0x0022a400080011ff */
[----:B--2---:R-:W-:Y:S05]  /*dde0*/  @!P0 NANOSLEEP.SYNCS 0x989680 ;  /* 0x009896800000895d */ /* 0x004fea0003900000 */
[----:B------:R-:W2:Y:S02]  /*ddf0*/  @!P0 SYNCS.PHASECHK.TRANS64 P0, [R2+URZ+0x58], R5 ;  /* 0x00005805020085a7 */ /* 0x000ea400080010ff */
[----:B--2---:R-:W-:Y:S05]  /*de00*/  @!P0 BRA `(.L_x_326) ;  /* 0xfffffffc00f08947 */ /* 0x004fea000383ffff */
[----:B------:R-:W-:Y:S05]  /*de10*/  BRA `(.L_x_27) ;  /* 0xffffff3c00147947 */ /* 0x000fea000383ffff */
.L_x_35:
[----:B-1----:R-:W-:-:S07]  /*de20*/  MOV R2, UR17 ;  /* 0x0000001100027c02 */ /* 0x002fce0008000f00 */
.L_x_327:
[----:B-1----:R1:W2:Y:S02]  /*de30*/  SYNCS.PHASECHK.TRANS64.TRYWAIT P0, [R2+URZ+0x58], R5 ;  /* 0x00005805020075a7 */ /* 0x0022a400080011ff */
[----:B--2---:R-:W-:Y:S05]  /*de40*/  @!P0 NANOSLEEP.SYNCS 0x989680 ;  /* 0x009896800000895d */ /* 0x004fea0003900000 */
[----:B------:R-:W2:Y:S02]  /*de50*/  @!P0 SYNCS.PHASECHK.TRANS64 P0, [R2+URZ+0x58], R5 ;  /* 0x00005805020085a7 */ /* 0x000ea400080010ff */
[----:B--2---:R-:W-:Y:S05]  /*de60*/  @!P0 BRA `(.L_x_327) ;  /* 0xfffffffc00f08947 */ /* 0x004fea000383ffff */
[----:B------:R-:W-:Y:S05]  /*de70*/  BRA `(.L_x_34) ;  /* 0xffffff3c00d07947 */ /* 0x000fea000383ffff */
.L_x_40:
[----:B-1----:R1:W2:Y:S02]  /*de80*/  SYNCS.PHASECHK.TRANS64.TRYWAIT P0, [R2+URZ+0x100], R3 ;  /* 0x00010003020075a7 */ /* 0x0022a400080011ff */
[----:B--2---:R-:W-:Y:S05]  /*de90*/  @!P0 NANOSLEEP.SYNCS 0x989680 ;  /* 0x009896800000895d */ /* 0x004fea0003900000 */
[----:B------:R-:W2:Y:S02]  /*dea0*/  @!P0 SYNCS.PHASECHK.TRANS64 P0, [R2+URZ+0x100], R3 ;  /* 0x00010003020085a7 */ /* 0x000ea400080010ff */
[----:B--2---:R-:W-:Y:S05]  /*deb0*/  @!P0 BRA `(.L_x_40) ;  /* 0xfffffffc00f08947 */ /* 0x004fea000383ffff */
[----:B------:R-:W-:Y:S05]  /*dec0*/  BRA `(.L_x_328) ;  /* 0xffffff4000707947 */ /* 0x000fea000383ffff */
.L_x_44:
[----:B---3--:R-:W-:-:S07]  /*ded0*/  MOV R0, UR4 ;  /* 0x0000000400007c02 */ /* 0x008fce0008000f00 */
.L_x_329:
[----:B-1----:R1:W2:Y:S02]  /*dee0*/  SYNCS.PHASECHK.TRANS64.TRYWAIT P0, [R0+URZ], R3 ;  /* 0x00000003000075a7 */ /* 0x0022a400080011ff */
[----:B--2---:R-:W-:Y:S05]  /*def0*/  @!P0 NANOSLEEP.SYNCS 0x989680 ;  /* 0x009896800000895d */ /* 0x004fea0003900000 */
[----:B------:R-:W2:Y:S02]  /*df00*/  @!P0 SYNCS.PHASECHK.TRANS64 P0, [R0+URZ], R3 ;  /* 0x00000003000085a7 */ /* 0x000ea400080010ff */
[----:B--2---:R-:W-:Y:S05]  /*df10*/  @!P0 BRA `(.L_x_329) ;  /* 0xfffffffc00f08947 */ /* 0x004fea000383ffff */
[----:B------:R-:W-:Y:S05]  /*df20*/  BRA `(.L_x_330) ;  /* 0xffffff4400e07947 */ /* 0x000fea000383ffff */
.L_x_45:
[----:B---3--:R-:W-:-:S07]  /*df30*/  MOV R0, UR4 ;  /* 0x0000000400007c02 */ /* 0x008fce0008000f00 */
.L_x_331:
[----:B-1----:R1:W2:Y:S02]  /*df40*/  SYNCS.PHASECHK.TRANS64.TRYWAIT P0, [R0+URZ], R3 ;  /* 0x00000003000075a7 */ /* 0x0022a400080011ff */
[----:B--2---:R-:W-:Y:S05]  /*df50*/  @!P0 NANOSLEEP.SYNCS 0x989680 ;  /* 0x009896800000895d */ /* 0x004fea0003900000 */
[----:B------:R-:W2:Y:S02]  /*df60*/  @!P0 SYNCS.PHASECHK.TRANS64 P0, [R0+URZ], R3 ;  /* 0x00000003000085a7 */ /* 0x000ea400080010ff */
[----:B--2---:R-:W-:Y:S05]  /*df70*/  @!P0 BRA `(.L_x_331) ;  /* 0xfffffffc00f08947 */ /* 0x004fea000383ffff */
[----:B------:R-:W-:Y:S05]  /*df80*/  BRA `(.L_x_332) ;  /* 0xffffff4400ec7947 */ /* 0x000fea000383ffff */
.L_x_46:
[----:B---3--:R-:W-:-:S07]  /*df90*/  MOV R0, UR4 ;  /* 0x0000000400007c02 */ /* 0x008fce0008000f00 */
.L_x_333:
[----:B-1----:R1:W2:Y:S02]  /*dfa0*/  SYNCS.PHASECHK.TRANS64.TRYWAIT P0, [R0+URZ], R3 ;  /* 0x00000003000075a7 */ /* 0x0022a400080011ff */
[----:B--2---:R-:W-:Y:S05]  /*dfb0*/  @!P0 NANOSLEEP.SYNCS 0x989680 ;  /* 0x009896800000895d */ /* 0x004fea0003900000 */
[----:B------:R-:W2:Y:S02]  /*dfc0*/  @!P0 SYNCS.PHASECHK.TRANS64 P0, [R0+URZ], R3 ;  /* 0x00000003000085a7 */ /* 0x000ea400080010ff */
[----:B--2---:R-:W-:Y:S05]  /*dfd0*/  @!P0 BRA `(.L_x_333) ;  /* 0xfffffffc00f08947 */ /* 0x004fea000383ffff */
[----:B------:R-:W-:Y:S05]  /*dfe0*/  BRA `(.L_x_334) ;  /* 0xffffff4400f87947 */ /* 0x000fea000383ffff */
.L_x_47:
[----:B---3--:R-:W-:-:S07]  /*dff0*/  MOV R0, UR4 ;  /* 0x0000000400007c02 */ /* 0x008fce0008000f00 */
.L_x_335:
[----:B-1----:R1:W2:Y:S02]  /*e000*/  SYNCS.PHASECHK.TRANS64.TRYWAIT P0, [R0+URZ], R3 ;  /* 0x00000003000075a7 */ /* 0x0022a400080011ff */
[----:B--2---:R-:W-:Y:S05]  /*e010*/  @!P0 NANOSLEEP.SYNCS 0x989680 ;  /* 0x009896800000895d */ /* 0x004fea0003900000 */
[----:B------:R-:W2:Y:S02]  /*e020*/  @!P0 SYNCS.PHASECHK.TRANS64 P0, [R0+URZ], R3 ;  /* 0x00000003000085a7 */ /* 0x000ea400080010ff */
[----:B--2---:R-:W-:Y:S05]  /*e030*/  @!P0 BRA `(.L_x_335) ;  /* 0xfffffffc00f08947 */ /* 0x004fea000383ffff */
[----:B------:R-:W-:Y:S05]  /*e040*/  BRA `(.L_x_336) ;  /* 0xffffff4800047947 */ /* 0x000fea000383ffff */
.L_x_48:
[----:B---3--:R-:W-:-:S07]  /*e050*/  MOV R0, UR4 ;  /* 0x0000000400007c02 */ /* 0x008fce0008000f00 */
.L_x_337:
[----:B-1----:R1:W2:Y:S02]  /*e060*/  SYNCS.PHASECHK.TRANS64.TRYWAIT P0, [R0+URZ], R3 ;  /* 0x00000003000075a7 */ /* 0x0022a400080011ff */
[----:B--2---:R-:W-:Y:S05]  /*e070*/  @!P0 NANOSLEEP.SYNCS 0x989680 ;  /* 0x009896800000895d */ /* 0x004fea0003900000 */
[----:B------:R-:W2:Y:S02]  /*e080*/  @!P0 SYNCS.PHASECHK.TRANS64 P0, [R0+URZ], R3 ;  /* 0x00000003000085a7 */ /* 0x000ea400080010ff */
[----:B--2---:R-:W-:Y:S05]  /*e090*/  @!P0 BRA `(.L_x_337) ;  /* 0xfffffffc00f08947 */ /* 0x004fea000383ffff */
[----:B------:R-:W-:Y:S05]  /*e0a0*/  BRA `(.L_x_338) ;  /* 0xffffff4800107947 */ /* 0x000fea000383ffff */
.L_x_49:
[----:B---3--:R-:W-:-:S07]  /*e0b0*/  MOV R0, UR4 ;  /* 0x0000000400007c02 */ /* 0x008fce0008000f00 */
.L_x_339:
[----:B-1----:R1:W2:Y:S02]  /*e0c0*/  SYNCS.PHASECHK.TRANS64.TRYWAIT P0, [R0+URZ], R3 ;  /* 0x00000003000075a7 */ /* 0x0022a400080011ff */
[----:B--2---:R-:W-:Y:S05]  /*e0d0*/  @!P0 NANOSLEEP.SYNCS 0x989680 ;  /* 0x009896800000895d */ /* 0x004fea0003900000 */
[----:B------:R-:W2:Y:S02]  /*e0e0*/  @!P0 SYNCS.PHASECHK.TRANS64 P0, [R0+URZ], R3 ;  /* 0x00000003000085a7 */ /* 0x000ea400080010ff */
[----:B--2---:R-:W-:Y:S05]  /*e0f0*/  @!P0 BRA `(.L_x_339) ;  /* 0xfffffffc00f08947 */ /* 0x004fea000383ffff */
[----:B------:R-:W-:Y:S05]  /*e100*/  BRA `(.L_x_340) ;  /* 0xffffff48001c7947 */ /* 0x000fea000383ffff */
.L_x_50:
[----:B---3--:R-:W-:-:S07]  /*e110*/  MOV R0, UR4 ;  /* 0x0000000400007c02 */ /* 0x008fce0008000f00 */
.L_x_341:
[----:B-1----:R1:W2:Y:S02]  /*e120*/  SYNCS.PHASECHK.TRANS64.TRYWAIT P0, [R0+URZ], R3 ;  /* 0x00000003000075a7 */ /* 0x0022a400080011ff */
[----:B--2---:R-:W-:Y:S05]  /*e130*/  @!P0 NANOSLEEP.SYNCS 0x989680 ;  /* 0x009896800000895d */ /* 0x004fea0003900000 */
[----:B------:R-:W2:Y:S02]  /*e140*/  @!P0 SYNCS.PHASECHK.TRANS64 P0, [R0+URZ], R3 ;  /* 0x00000003000085a7 */ /* 0x000ea400080010ff */
[----:B--2---:R-:W-:Y:S05]  /*e150*/  @!P0 BRA `(.L_x_341) ;  /* 0xfffffffc00f08947 */ /* 0x004fea000383ffff */
[----:B------:R-:W-:Y:S05]  /*e160*/  BRA `(.L_x_342) ;  /* 0xffffff4800287947 */ /* 0x000fea000383ffff */
.L_x_51:
[----:B---3--:R-:W-:-:S07]  /*e170*/  MOV R0, UR4 ;  /* 0x0000000400007c02 */ /* 0x008fce0008000f00 */
.L_x_343:
[----:B-1----:R1:W2:Y:S02]  /*e180*/  SYNCS.PHASECHK.TRANS64.TRYWAIT P0, [R0+URZ], R3 ;  /* 0x00000003000075a7 */ /* 0x0022a400080011ff */
[----:B--2---:R-:W-:Y:S05]  /*e190*/  @!P0 NANOSLEEP.SYNCS 0x989680 ;  /* 0x009896800000895d */ /* 0x004fea0003900000 */
[----:B------:R-:W2:Y:S02]  /*e1a0*/  @!P0 SYNCS.PHASECHK.TRANS64 P0, [R0+URZ], R3 ;  /* 0x00000003000085a7 */ /* 0x000ea400080010ff */
[----:B--2---:R-:W-:Y:S05]  /*e1b0*/  @!P0 BRA `(.L_x_343) ;  /* 0xfffffffc00f08947 */ /* 0x004fea000383ffff */
[----:B------:R-:W-:Y:S05]  /*e1c0*/  BRA `(.L_x_344) ;  /* 0xffffff4800347947 */ /* 0x000fea000383ffff */
.L_x_52:
[----:B---3--:R-:W-:-:S07]  /*e1d0*/  MOV R0, UR4 ;  /* 0x0000000400007c02 */ /* 0x008fce0008000f00 */
.L_x_345:
[----:B-1----:R1:W2:Y:S02]  /*e1e0*/  SYNCS.PHASECHK.TRANS64.TRYWAIT P0, [R0+URZ], R3 ;  /* 0x00000003000075a7 */ /* 0x0022a400080011ff */
[----:B--2---:R-:W-:Y:S05]  /*e1f0*/  @!P0 NANOSLEEP.SYNCS 0x989680 ;  /* 0x009896800000895d */ /* 0x004fea0003900000 */
[----:B------:R-:W2:Y:S02]  /*e200*/  @!P0 SYNCS.PHASECHK.TRANS64 P0, [R0+URZ], R3 ;  /* 0x00000003000085a7 */ /* 0x000ea400080010ff */
[----:B--2---:R-:W-:Y:S05]  /*e210*/  @!P0 BRA `(.L_x_345) ;  /* 0xfffffffc00f08947 */ /* 0x004fea000383ffff */
[----:B------:R-:W-:Y:S05]  /*e220*/  BRA `(.L_x_346) ;  /* 0xffffff4800407947 */ /* 0x000fea000383ffff */
.L_x_53:
[----:B---3--:R-:W-:-:S07]  /*e230*/  MOV R0, UR4 ;  /* 0x0000000400007c02 */ /* 0x008fce0008000f00 */
.L_x_347:
[----:B-1----:R1:W2:Y:S02]  /*e240*/  SYNCS.PHASECHK.TRANS64.TRYWAIT P0, [R0+URZ], R3 ;  /* 0x00000003000075a7 */ /* 0x0022a400080011ff */
[----:B--2---:R-:W-:Y:S05]  /*e250*/  @!P0 NANOSLEEP.SYNCS 0x989680 ;  /* 0x009896800000895d */ /* 0x004fea0003900000 */
[----:B------:R-:W2:Y:S02]  /*e260*/  @!P0 SYNCS.PHASECHK.TRANS64 P0, [R0+URZ], R3 ;  /* 0x00000003000085a7 */ /* 0x000ea400080010ff */
[----:B--2---:R-:W-:Y:S05]  /*e270*/  @!P0 BRA `(.L_x_347) ;  /* 0xfffffffc00f08947 */ /* 0x004fea000383ffff */
[----:B------:R-:W-:Y:S05]  /*e280*/  BRA `(.L_x_348) ;  /* 0xffffff48004c7947 */ /* 0x000fea000383ffff */
.L_x_56:
[----:B-1----:R1:W2:Y:S02]  /*e290*/  SYNCS.PHASECHK.TRANS64.TRYWAIT P0, [R0+URZ+0x140], R5 ;  /* 0x00014005000075a7 */ /* 0x0022a400080011ff */
[----:B--2---:R-:W-:Y:S05]  /*e2a0*/  @!P0 NANOSLEEP.SYNCS 0x989680 ;  /* 0x009896800000895d */ /* 0x004fea0003900000 */
[----:B------:R-:W2:Y:S02]  /*e2b0*/  @!P0 SYNCS.PHASECHK.TRANS64 P0, [R0+URZ+0x140], R5 ;  /* 0x00014005000085a7 */ /* 0x000ea400080010ff */
[----:B--2---:R-:W-:Y:S05]  /*e2c0*/  @!P0 BRA `(.L_x_56) ;  /* 0xfffffffc00f08947 */ /* 0x004fea000383ffff */
[----:B------:R-:W-:Y:S05]  /*e2d0*/  BRA `(.L_x_349) ;  /* 0xffffff4800ac7947 */ /* 0x000fea000383ffff */
.L_x_57:
[----:B------:R-:W-:-:S07]  /*e2e0*/  MOV R0, UR5 ;  /* 0x0000000500007c02 */ /* 0x000fce0008000f00 */
.L_x_350:
[----:B-1----:R1:W2:Y:S02]  /*e2f0*/  SYNCS.PHASECHK.TRANS64.TRYWAIT P0, [R0+URZ+0x110], R7 ;  /* 0x00011007000075a7 */ /* 0x0022a400080011ff */
[----:B--2---:R-:W-:Y:S05]  /*e300*/  @!P0 NANOSLEEP.SYNCS 0x989680 ;  /* 0x009896800000895d */ /* 0x004fea0003900000 */
[----:B------:R-:W2:Y:S02]  /*e310*/  @!P0 SYNCS.PHASECHK.TRANS64 P0, [R0+URZ+0x110], R7 ;  /* 0x00011007000085a7 */ /* 0x000ea400080010ff */
[----:B--2---:R-:W-:Y:S05]  /*e320*/  @!P0 BRA `(.L_x_350) ;  /* 0xfffffffc00f08947 */ /* 0x004fea000383ffff */
[----:B------:R-:W-:Y:S05]  /*e330*/  BRA `(.L_x_351) ;  /* 0xffffff4800bc7947 */ /* 0x000fea000383ffff */
.L_x_58:
[----:B-1----:R1:W2:Y:S02]  /*e340*/  SYNCS.PHASECHK.TRANS64.TRYWAIT P1, [R0+URZ+0x100], R5 ;  /* 0x00010005000075a7 */ /* 0x0022a400080211ff */
[----:B--2---:R-:W-:Y:S05]  /*e350*/  @!P1 NANOSLEEP.SYNCS 0x989680 ;  /* 0x009896800000995d */ /* 0x004fea0003900000 */
[----:B------:R-:W2:Y:S02]  /*e360*/  @!P1 SYNCS.PHASECHK.TRANS64 P1, [R0+URZ+0x100], R5 ;  /* 0x00010005000095a7 */ /* 0x000ea400080210ff */
[----:B--2---:R-:W-:Y:S05]  /*e370*/  @!P1 BRA `(.L_x_58) ;  /* 0xfffffffc00f09947 */ /* 0x004fea000383ffff */
[----:B------:R-:W-:Y:S05]  /*e380*/  BRA `(.L_x_352) ;  /* 0xffffff4800ec7947 */ /* 0x000fea000383ffff */
.L_x_61:
[----:B------:R-:W-:-:S07]  /*e390*/  MOV R0, UR5 ;  /* 0x0000000500007c02 */ /* 0x000fce0008000f00 */
.L_x_353:
[----:B-1----:R1:W2:Y:S02]  /*e3a0*/  SYNCS.PHASECHK.TRANS64.TRYWAIT P0, [R0+URZ+0x110], R3 ;  /* 0x00011003000075a7 */ /* 0x0022a400080011ff */
[----:B--2---:R-:W-:Y:S05]  /*e3b0*/  @!P0 NANOSLEEP.SYNCS 0x989680 ;  /* 0x009896800000895d */ /* 0x004fea0003900000 */
[----:B------:R-:W2:Y:S02]  /*e3c0*/  @!P0 SYNCS.PHASECHK.TRANS64 P0, [R0+URZ+0x110], R3 ;  /* 0x00011003000085a7 */ /* 0x000ea400080010ff */
[----:B--2---:R-:W-:Y:S05]  /*e3d0*/  @!P0 BRA `(.L_x_353) ;  /* 0xfffffffc00f08947 */ /* 0x004fea000383ffff */
[----:B------:R-:W-:Y:S05]  /*e3e0*/  BRA `(.L_x_60) ;  /* 0xffffff4c00407947 */ /* 0x000fea000383ffff */
.L_x_70:
[----:B-1----:R-:W-:-:S04]  /*e3f0*/  MOV R4, UR6 ;  /* 0x0000000600047c02 */ /* 0x002fc80008000f00 */
[----:B------:R1:W2:Y:S03]  /*e400*/  SYNCS.PHASECHK.TRANS64.TRYWAIT P0, [R4+URZ+0x8], R5 ;  /* 0x00000805040075a7 */ /* 0x0002a600080011ff */
[----:B--2---:R-:W-:Y:S05]  /*e410*/  @!P0 NANOSLEEP.SYNCS 0x989680 ;  /* 0x009896800000895d */ /* 0x004fea0003900000 */
[----:B------:R-:W2:Y:S02]  /*e420*/  @!P0 SYNCS.PHASECHK.TRANS64 P0, [R4+URZ+0x8], R5 ;  /* 0x00000805040085a7 */ /* 0x000ea400080010ff */
[----:B--2---:R-:W-:Y:S05]  /*e430*/  @!P0 BRA `(.L_x_70) ;  /* 0xfffffffc00ec8947 */ /* 0x004fea000383ffff */
[----:B------:R-:W-:Y:S05]  /*e440*/  BRA `(.L_x_69) ;  /* 0xffffff4c00f47947 */ /* 0x000fea000383ffff */
.L_x_72:
[----:B------:R-:W-:Y:S01]  /*e450*/  BSSY B0, `(.L_x_354) ;  /* 0x0000006000007945 */ /* 0x000fe20003800000 */
[----:B------:R-:W-:-:S07]  /*e460*/  MOV R15, 0xffffffff ;  /* 0xffffffff000f7802 */ /* 0x000fce0000000f00 */
[----:B-1---5:R-:W-:Y:S05]  /*e470*/  WARPSYNC.COLLECTIVE R15, `(.L_x_355) ;  /* 0x000000000f0c7348 */ /* 0x022fea0003c00000 */
[----:B------:R-:W-:Y:S02]  /*e480*/  ELECT P6, UR79, PT ;  /* 0x00000000004f782f */ /* 0x000fe400038c0000 */
[----:B------:R-:W-:Y:S01]  /*e490*/  MOV R14, UR79 ;  /* 0x0000004f000e7c02 */ /* 0x000fe20008000f00 */
[----:B-1---5:R-:W-:Y:S10]  /*e4a0*/  ENDCOLLECTIVE ;  /* 0x000000000000791b */ /* 0x022ff40003800000 */
.L_x_355:
[----:B------:R-:W-:Y:S05]  /*e4b0*/  BSYNC B0 ;  /* 0x0000000000007941 */ /* 0x000fea0003800000 */
.L_x_354:
[----:B------:R-:W-:Y:S05]  /*e4c0*/  BRA `(.L_x_356) ;  /* 0xffffff5000247947 */ /* 0x000fea000383ffff */
.L_x_74:
[----:B-1----:R-:W-:-:S04]  /*e4d0*/  MOV R2, UR6 ;  /* 0x0000000600027c02 */ /* 0x002fc80008000f00 */
[----:B------:R1:W2:Y:S03]  /*e4e0*/  SYNCS.PHASECHK.TRANS64.TRYWAIT P0, [R2+URZ+0x8], R3 ;  /* 0x00000803020075a7 */ /* 0x0002a600080011ff */
[----:B--2---:R-:W-:Y:S05]  /*e4f0*/  @!P0 NANOSLEEP.SYNCS 0x989680 ;  /* 0x009896800000895d */ /* 0x004fea0003900000 */
[----:B------:R-:W2:Y:S02]  /*e500*/  @!P0 SYNCS.PHASECHK.TRANS64 P0, [R2+URZ+0x8], R3 ;  /* 0x00000803020085a7 */ /* 0x000ea400080010ff */
[----:B--2---:R-:W-:Y:S05]  /*e510*/  @!P0 BRA `(.L_x_74) ;  /* 0xfffffffc00ec8947 */ /* 0x004fea000383ffff */
[----:B------:R-:W-:Y:S05]  /*e520*/  BRA `(.L_x_73) ;  /* 0xffffff5000287947 */ /* 0x000fea000383ffff */
.L_x_75:
[----:B-1----:R1:W2:Y:S02]  /*e530*/  SYNCS.PHASECHK.TRANS64.TRYWAIT P0, [R0+URZ+0x100], R5 ;  /* 0x00010005000075a7 */ /* 0x0022a400080011ff */
[----:B--2---:R-:W-:Y:S05]  /*e540*/  @!P0 NANOSLEEP.SYNCS 0x989680 ;  /* 0x009896800000895d */ /* 0x004fea0003900000 */
[----:B------:R-:W2:Y:S02]  /*e550*/  @!P0 SYNCS.PHASECHK.TRANS64 P0, [R0+URZ+0x100], R5 ;  /* 0x00010005000085a7 */ /* 0x000ea400080010ff */
[----:B--2---:R-:W-:Y:S05]  /*e560*/  @!P0 BRA `(.L_x_75) ;  /* 0xfffffffc00f08947 */ /* 0x004fea000383ffff */
[----:B------:R-:W-:Y:S05]  /*e570*/  BRA `(.L_x_357) ;  /* 0xffffff5400047947 */ /* 0x000fea000383ffff */
.L_x_77:
[----:B------:R-:W-:-:S07]  /*e580*/  MOV R0, UR10 ;  /* 0x0000000a00007c02 */ /* 0x000fce0008000f00 */
.L_x_358:
[----:B-1----:R1:W2:Y:S02]  /*e590*/  SYNCS.PHASECHK.TRANS64.TRYWAIT P0, [R0+URZ+0x130], R5 ;  /* 0x00013005000075a7 */ /* 0x0022a400080011ff */
[----:B--2---:R-:W-:Y:S05]  /*e5a0*/  @!P0 NANOSLEEP.SYNCS 0x989680 ;  /* 0x009896800000895d */ /* 0x004fea0003900000 */
[----:B------:R-:W2:Y:S02]  /*e5b0*/  @!P0 SYNCS.PHASECHK.TRANS64 P0, [R0+URZ+0x130], R5 ;  /* 0x00013005000085a7 */ /* 0x000ea400080010ff */
[----:B--2---:R-:W-:Y:S05]  /*e5c0*/  @!P0 BRA `(.L_x_358) ;  /* 0xfffffffc00f08947 */ /* 0x004fea000383ffff */
[----:B------:R-:W-:Y:S05]  /*e5d0*/  BRA `(.L_x_359) ;  /* 0xffffff5400507947 */ /* 0x000fea000383ffff */
.L_x_80:
[----:B------:R-:W-:Y:S07]  /*e5e0*/  MOV R0, UR9 ;  /* 0x0000000900007c02 */ /* 0x000fee0008000f00 */
.L_x_360:
[----:B-1----:R1:W2:Y:S02]  /*e5f0*/  SYNCS.PHASECHK.TRANS64.TRYWAIT P0, [R0+URZ], R5 ;  /* 0x00000005000075a7 */ /* 0x0022a400080011ff */
[----:B--2---:R-:W-:Y:S05]  /*e600*/  @!P0 NANOSLEEP.SYNCS 0x989680 ;  /* 0x009896800000895d */ /* 0x004fea0003900000 */
[----:B------:R-:W2:Y:S02]  /*e610*/  @!P0 SYNCS.PHASECHK.TRANS64 P0, [R0+URZ], R5 ;  /* 0x00000005000085a7 */ /* 0x000ea400080010ff */
[----:B--2---:R-:W-:Y:S05]  /*e620*/  @!P0 BRA `(.L_x_360) ;  /* 0xfffffffc00f08947 */ /* 0x004fea000383ffff */
[----:B------:R-:W-:Y:S05]  /*e630*/  BRA `(.L_x_79) ;  /* 0xffffff5400647947 */ /* 0x000fea000383ffff */
.L_x_84:
[----:B-1----:R-:W-:-:S07]  /*e640*/  MOV R0, UR5 ;  /* 0x0000000500007c02 */ /* 0x002fce0008000f00 */
.L_x_361:
[----:B-1----:R1:W2:Y:S02]  /*e650*/  SYNCS.PHASECHK.TRANS64.TRYWAIT P0, [R0+URZ], R3 ;  /* 0x00000003000075a7 */ /* 0x0022a400080011ff */
[----:B--2---:R-:W-:Y:S05]  /*e660*/  @!P0 NANOSLEEP.SYNCS 0x989680 ;  /* 0x009896800000895d */ /* 0x004fea0003900000 */
[----:B------:R-:W2:Y:S02]  /*e670*/  @!P0 SYNCS.PHASECHK.TRANS64 P0, [R0+URZ], R3 ;  /* 0x00000003000085a7 */ /* 0x000ea400080010ff */
[----:B--2---:R-:W-:Y:S05]  /*e680*/  @!P0 BRA `(.L_x_361) ;  /* 0xfffffffc00f08947 */ /* 0x004fea000383ffff */
[----:B------:R-:W-:Y:S05]  /*e690*/  BRA `(.L_x_362) ;  /* 0xffffff5800307947 */ /* 0x000fea000383ffff */
.L_x_87:
[----:B------:R-:W-:-:S07]  /*e6a0*/  MOV R0, UR8 ;  /* 0x0000000800007c02 */ /* 0x000fce0008000f00 */
.L_x_363:
[----:B-1----:R1:W2:Y:S02]  /*e6b0*/  SYNCS.PHASECHK.TRANS64.TRYWAIT P1, [R0+URZ+0x160], R3 ;  /* 0x00016003000075a7 */ /* 0x0022a400080211ff */
[----:B--2---:R-:W-:Y:S05]  /*e6c0*/  @!P1 NANOSLEEP.SYNCS 0x989680 ;  /* 0x009896800000995d */ /* 0x004fea0003900000 */
[----:B------:R-:W2:Y:S02]  /*e6d0*/  @!P1 SYNCS.PHASECHK.TRANS64 P1, [R0+URZ+0x160], R3 ;  /* 0x00016003000095a7 */ /* 0x000ea400080210ff */
[----:B--2---:R-:W-:Y:S05]  /*e6e0*/  @!P1 BRA `(.L_x_363) ;  /* 0xfffffffc00f09947 */ /* 0x004fea000383ffff */
[----:B------:R-:W-:Y:S05]  /*e6f0*/  BRA `(.L_x_364) ;  /* 0xffffff58007c7947 */ /* 0x000fea000383ffff */
.L_x_92:
[----:B--2---:R2:W4:Y:S02]  /*e700*/  SYNCS.PHASECHK.TRANS64.TRYWAIT P0, [R0+URZ+0x100], R3 ;  /* 0x00010003000075a7 */ /* 0x00452400080011ff */
[----:B----4-:R-:W-:Y:S05]  /*e710*/  @!P0 NANOSLEEP.SYNCS 0x989680 ;  /* 0x009896800000895d */ /* 0x010fea0003900000 */
[----:B------:R-:W4:Y:S02]  /*e720*/  @!P0 SYNCS.PHASECHK.TRANS64 P0, [R0+URZ+0x100], R3 ;  /* 0x00010003000085a7 */ /* 0x000f2400080010ff */
[----:B----4-:R-:W-:Y:S05]  /*e730*/  @!P0 BRA `(.L_x_92) ;  /* 0xfffffffc00f08947 */ /* 0x010fea000383ffff */
[----:B------:R-:W-:Y:S05]  /*e740*/  BRA `(.L_x_365) ;  /* 0xffffff5c00907947 */ /* 0x000fea000383ffff */
.L_x_95:
[----:B------:R-:W-:Y:S07]  /*e750*/  MOV R0, UR7 ;  /* 0x0000000700007c02 */ /* 0x000fee0008000f00 */
.L_x_366:
[----:B--2---:R2:W4:Y:S02]  /*e760*/  SYNCS.PHASECHK.TRANS64.TRYWAIT P0, [R0+URZ+0xf8], R3 ;  /* 0x0000f803000075a7 */ /* 0x00452400080011ff */
[----:B----4-:R-:W-:Y:S05]  /*e770*/  @!P0 NANOSLEEP.SYNCS 0x989680 ;  /* 0x009896800000895d */ /* 0x010fea0003900000 */
[----:B------:R-:W4:Y:S02]  /*e780*/  @!P0 SYNCS.PHASECHK.TRANS64 P0, [R0+URZ+0xf8], R3 ;  /* 0x0000f803000085a7 */ /* 0x000f2400080010ff */
[----:B----4-:R-:W-:Y:S05]  /*e790*/  @!P0 BRA `(.L_x_366) ;  /* 0xfffffffc00f08947 */ /* 0x010fea000383ffff */
[----:B------:R-:W-:Y:S05]  /*e7a0*/  BRA `(.L_x_94) ;  /* 0xffffff6000707947 */ /* 0x000fea000383ffff */
.L_x_98:
[----:B------:R-:W-:Y:S07]  /*e7b0*/  MOV R3, UR7 ;  /* 0x0000000700037c02 */ /* 0x000fee0008000f00 */
.L_x_367:
[----:B-1----:R1:W2:Y:S02]  /*e7c0*/  SYNCS.PHASECHK.TRANS64.TRYWAIT P0, [R3+URZ+0xd0], R12 ;  /* 0x0000d00c030075a7 */ /* 0x0022a400080011ff */
[----:B--2---:R-:W-:Y:S05]  /*e7d0*/  @!P0 NANOSLEEP.SYNCS 0x989680 ;  /* 0x009896800000895d */ /* 0x004fea0003900000 */
[----:B------:R-:W2:Y:S02]  /*e7e0*/  @!P0 SYNCS.PHASECHK.TRANS64 P0, [R3+URZ+0xd0], R12 ;  /* 0x0000d00c030085a7 */ /* 0x000ea400080010ff */
[----:B--2---:R-:W-:Y:S05]  /*e7f0*/  @!P0 BRA `(.L_x_367) ;  /* 0xfffffffc00f08947 */ /* 0x004fea000383ffff */
[----:B------:R-:W-:Y:S05]  /*e800*/  BRA `(.L_x_368) ;  /* 0xffffff6000e87947 */ /* 0x000fea000383ffff */
.L_x_99:
[----:B-1----:R-:W-:Y:S07]  /*e810*/  MOV R3, UR7 ;  /* 0x0000000700037c02 */ /* 0x002fee0008000f00 */
.L_x_369:
[----:B-1----:R1:W2:Y:S02]  /*e820*/  SYNCS.PHASECHK.TRANS64.TRYWAIT P0, [R3+URZ+0xd8], R12 ;  /* 0x0000d80c030075a7 */ /* 0x0022a400080011ff */
[----:B--2---:R-:W-:Y:S05]  /*e830*/  @!P0 NANOSLEEP.SYNCS 0x989680 ;  /* 0x009896800000895d */ /* 0x004fea0003900000 */
[----:B------:R-:W2:Y:S02]  /*e840*/  @!P0 SYNCS.PHASECHK.TRANS64 P0, [R3+URZ+0xd8], R12 ;  /* 0x0000d80c030085a7 */ /* 0x000ea400080010ff */
[----:B--2---:R-:W-:Y:S05]  /*e850*/  @!P0 BRA `(.L_x_369) ;  /* 0xfffffffc00f08947 */ /* 0x004fea000383ffff */
[----:B------:R-:W-:Y:S05]  /*e860*/  BRA `(.L_x_370) ;  /* 0xffffff6400247947 */ /* 0x000fea000383ffff */
.L_x_100:
[----:B-1----:R-:W-:Y:S07]  /*e870*/  MOV R3, UR7 ;  /* 0x0000000700037c02 */ /* 0x002fee0008000f00 */
.L_x_371:
[----:B-1----:R1:W2:Y:S02]  /*e880*/  SYNCS.PHASECHK.TRANS64.TRYWAIT P0, [R3+URZ+0xe0], R12 ;  /* 0x0000e00c030075a7 */ /* 0x0022a400080011ff */
[----:B--2---:R-:W-:Y:S05]  /*e890*/  @!P0 NANOSLEEP.SYNCS 0x989680 ;  /* 0x009896800000895d */ /* 0x004fea0003900000 */
[----:B------:R-:W2:Y:S02]  /*e8a0*/  @!P0 SYNCS.PHASECHK.TRANS64 P0, [R3+URZ+0xe0], R12 ;  /* 0x0000e00c030085a7 */ /* 0x000ea400080010ff */
[----:B--2---:R-:W-:Y:S05]  /*e8b0*/  @!P0 BRA `(.L_x_371) ;  /* 0xfffffffc00f08947 */ /* 0x004fea000383ffff */
[----:B------:R-:W-:Y:S05]  /*e8c0*/  BRA `(.L_x_372) ;  /* 0xffffff64006c7947 */ /* 0x000fea000383ffff */
.L_x_101:
[----:B------:R-:W-:Y:S07]  /*e8d0*/  MOV R3, UR7 ;  /* 0x0000000700037c02 */ /* 0x000fee0008000f00 */
.L_x_373:
[----:B-1----:R1:W2:Y:S02]  /*e8e0*/  SYNCS.PHASECHK.TRANS64.TRYWAIT P0, [R3+URZ+0xe8], R12 ;  /* 0x0000e80c030075a7 */ /* 0x0022a400080011ff */
[----:B--2---:R-:W-:Y:S05]  /*e8f0*/  @!P0 NANOSLEEP.SYNCS 0x989680 ;  /* 0x009896800000895d */ /* 0x004fea0003900000 */
[----:B------:R-:W2:Y:S02]  /*e900*/  @!P0 SYNCS.PHASECHK.TRANS64 P0, [R3+URZ+0xe8], R12 ;  /* 0x0000e80c030085a7 */ /* 0x000ea400080010ff */
[----:B--2---:R-:W-:Y:S05]  /*e910*/  @!P0 BRA `(.L_x_373) ;  /* 0xfffffffc00f08947 */ /* 0x004fea000383ffff */
[----:B------:R-:W-:Y:S05]  /*e920*/  BRA `(.L_x_374) ;  /* 0xffffff6400f47947 */ /* 0x000fea000383ffff */
.L_x_103:
[----:B------:R-:W-:-:S07]  /*e930*/  MOV R0, UR7 ;  /* 0x0000000700007c02 */ /* 0x000fce0008000f00 */
.L_x_375:
[----:B-1----:R1:W4:Y:S02]  /*e940*/  SYNCS.PHASECHK.TRANS64.TRYWAIT P0, [R0+URZ+0xd0], R3 ;  /* 0x0000d003000075a7 */ /* 0x00232400080011ff */
[----:B----4-:R-:W-:Y:S05]  /*e950*/  @!P0 NANOSLEEP.SYNCS 0x989680 ;  /* 0x009896800000895d */ /* 0x010fea0003900000 */
[----:B------:R-:W4:Y:S02]  /*e960*/  @!P0 SYNCS.PHASECHK.TRANS64 P0, [R0+URZ+0xd0], R3 ;  /* 0x0000d003000085a7 */ /* 0x000f2400080010ff */
[----:B----4-:R-:W-:Y:S05]  /*e970*/  @!P0 BRA `(.L_x_375) ;  /* 0xfffffffc00f08947 */ /* 0x010fea000383ffff */
[----:B------:R-:W-:Y:S05]  /*e980*/  BRA `(.L_x_376) ;  /* 0xffffff6800647947 */ /* 0x000fea000383ffff */
.L_x_104:
[----:B-1----:R-:W-:-:S07]  /*e990*/  MOV R0, UR7 ;  /* 0x0000000700007c02 */ /* 0x002fce0008000f00 */
.L_x_377:
[----:B-1----:R1:W4:Y:S02]  /*e9a0*/  SYNCS.PHASECHK.TRANS64.TRYWAIT P0, [R0+URZ+0xd8], R3 ;  /* 0x0000d803000075a7 */ /* 0x00232400080011ff */
[----:B----4-:R-:W-:Y:S05]  /*e9b0*/  @!P0 NANOSLEEP.SYNCS 0x989680 ;  /* 0x009896800000895d */ /* 0x010fea0003900000 */
[----:B------:R-:W4:Y:S02]  /*e9c0*/  @!P0 SYNCS.PHASECHK.TRANS64 P0, [R0+URZ+0xd8], R3 ;  /* 0x0000d803000085a7 */ /* 0x000f2400080010ff */
[----:B----4-:R-:W-:Y:S05]  /*e9d0*/  @!P0 BRA `(.L_x_377) ;  /* 0xfffffffc00f08947 */ /* 0x010fea000383ffff */
[----:B------:R-:W-:Y:S05]  /*e9e0*/  BRA `(.L_x_378) ;  /* 0xffffff6800547947 */ /* 0x000fea000383ffff */
.L_x_105:
[----:B-1----:R-:W-:-:S07]  /*e9f0*/  MOV R0, UR7 ;  /* 0x0000000700007c02 */ /* 0x002fce0008000f00 */
.L_x_379:
[----:B-1----:R1:W4:Y:S02]  /*ea00*/  SYNCS.PHASECHK.TRANS64.TRYWAIT P0, [R0+URZ+0xe0], R3 ;  /* 0x0000e003000075a7 */ /* 0x00232400080011ff */
[----:B----4-:R-:W-:Y:S05]  /*ea10*/  @!P0 NANOSLEEP.SYNCS 0x989680 ;  /* 0x009896800000895d */ /* 0x010fea0003900000 */
[----:B------:R-:W4:Y:S02]  /*ea20*/  @!P0 SYNCS.PHASECHK.TRANS64 P0, [R0+URZ+0xe0], R3 ;  /* 0x0000e003000085a7 */ /* 0x000f2400080010ff */
[----:B----4-:R-:W-:Y:S05]  /*ea30*/  @!P0 BRA `(.L_x_379) ;  /* 0xfffffffc00f08947 */ /* 0x010fea000383ffff */
[----:B------:R-:W-:Y:S05]  /*ea40*/  BRA `(.L_x_380) ;  /* 0xffffff6800447947 */ /* 0x000fea000383ffff */
.L_x_107:
[----:B-1----:R1:W2:Y:S02]  /*ea50*/  SYNCS.PHASECHK.TRANS64.TRYWAIT P0, [R0+URZ+0x100], R3 ;  /* 0x00010003000075a7 */ /* 0x0022a400080011ff */
[----:B--2---:R-:W-:Y:S05]  /*ea60*/  @!P0 NANOSLEEP.SYNCS 0x989680 ;  /* 0x009896800000895d */ /* 0x004fea0003900000 */
[----:B------:R-:W2:Y:S02]  /*ea70*/  @!P0 SYNCS.PHASECHK.TRANS64 P0, [R0+URZ+0x100], R3 ;  /* 0x00010003000085a7 */ /* 0x000ea400080010ff */
[----:B--2---:R-:W-:Y:S05]  /*ea80*/  @!P0 BRA `(.L_x_107) ;  /* 0xfffffffc00f08947 */ /* 0x004fea000383ffff */
[----:B------:R-:W-:Y:S05]  /*ea90*/  BRA `(.L_x_381) ;  /* 0xffffff6800dc7947 */ /* 0x000fea000383ffff */
.L_x_121:
[----:B-1----:R1:W2:Y:S02]  /*eaa0*/  SYNCS.PHASECHK.TRANS64.TRYWAIT P0, [R3+URZ+0xb0], R0 ;  /* 0x0000b000030075a7 */ /* 0x0022a400080011ff */
[----:B--2---:R-:W-:Y:S05]  /*eab0*/  @!P0 NANOSLEEP.SYNCS 0x989680 ;  /* 0x009896800000895d */ /* 0x004fea0003900000 */
[----:B------:R-:W2:Y:S02]  /*eac0*/  @!P0 SYNCS.PHASECHK.TRANS64 P0, [R3+URZ+0xb0], R0 ;  /* 0x0000b000030085a7 */ /* 0x000ea400080010ff */
[----:B--2---:R-:W-:Y:S05]  /*ead0*/  @!P0 BRA `(.L_x_121) ;  /* 0xfffffffc00f08947 */ /* 0x004fea000383ffff */
[----:B------:R-:W-:Y:S05]  /*eae0*/  BRA `(.L_x_120) ;  /* 0xffffff78003c7947 */ /* 0x000fea000383ffff */
.L_x_124:
[----:B--2---:R2:W3:Y:S02]  /*eaf0*/  SYNCS.PHASECHK.TRANS64.TRYWAIT P1, [R124+URZ+0x120], R3 ;  /* 0x000120037c0075a7 */ /* 0x0044e400080211ff */
[----:B---3--:R-:W-:Y:S05]  /*eb00*/  @!P1 NANOSLEEP.SYNCS 0x989680 ;  /* 0x009896800000995d */ /* 0x008fea0003900000 */
[----:B------:R-:W3:Y:S02]  /*eb10*/  @!P1 SYNCS.PHASECHK.TRANS64 P1, [R124+URZ+0x120], R3 ;  /* 0x000120037c0095a7 */ /* 0x000ee400080210ff */
[----:B---3--:R-:W-:Y:S05]  /*eb20*/  @!P1 BRA `(.L_x_124) ;  /* 0xfffffffc00f09947 */ /* 0x008fea000383ffff */
[----:B------:R-:W-:Y:S05]  /*eb30*/  BRA `(.L_x_123) ;  /* 0xffffff7800c87947 */ /* 0x000fea000383ffff */
        .weak           $__internal_0_$__cuda_sm10x_tcgen05_guardrail_trap_col_being_dealloced_not_returned_by_alloc
        .type           $__internal_0_$__cuda_sm10x_tcgen05_guardrail_trap_col_being_dealloced_not_returned_by_alloc,@function
        .size           $__internal_0_$__cuda_sm10x_tcgen05_guardrail_trap_col_being_dealloced_not_returned_by_alloc,($__internal_1_$__cuda_sm10x_tcgen05_guardrail_trap_phase_invalid_during_alloc - $__internal_0_$__cuda_sm10x_tcgen05_guardrail_trap_col_being_dealloced_not_returned_by_alloc)
$__internal_0_$__cuda_sm10x_tcgen05_guardrail_trap_col_being_dealloced_not_returned_by_alloc:
[----:B------:R-:W-:Y:S05]  /*eb40*/  BPT.TRAP 0x1 ;  /* 0x000000040000795c */ /* 0x000fea0000300000 */
[----:B------:R-:W-:-:S04]  /*eb50*/  HFMA2 R3, -RZ, RZ, 0, 0 ;  /* 0x00000000ff037431 */ /* 0x000fc800000001ff */
[----:B------:R-:W-:Y:S05]  /*eb60*/  RET.REL.NODEC R2 `(_ZN7cutlass13device_kernelINS_4gemm6kernel13GemmUniversalIN4cute5tupleIJiiiiEEENS1_10collective13CollectiveMmaINS1_35MainloopSm100TmaUmmaWarpSpecializedILi11ELi2ELi2ENS5_IJNS4_1CILi2EEENSA_ILi1EEESC_EEEEENS5_IJNSA_ILi256EEESF_NSA_ILi64EEEEEENS_12float_e4m3_tENS5_IJlSC_lEEESI_SJ_NS4_8TiledMMAINS4_8MMA_AtomIJNS4_10MMA_TraitsINS4_25SM100_MMA_F8F6F4_2x1SM_SSEJSI_SI_fSF_SF_NS4_17integral_constantINS4_4UMMA5MajorELSQ_0EEESR_NSO_INSP_7ScaleInELSS_0EEEST_EEEEEENS4_6LayoutINS5_IJSC_SC_SC_EEENS5_IJNSA_ILi0EEESY_SY_EEEEENS5_IJNS4_10UnderscoreES11_S11_EEEEENS4_18SM100_TMA_2SM_LOADENS4_14ComposedLayoutINS4_7SwizzleILi2ELi4ELi3EEENS4_18smem_ptr_flag_bitsILi8EEENSW_INS5_IJNSA_ILi8EEESG_EEENS5_IJSG_SC_EEEEEEEvNS4_8identityES14_S1E_vS1F_EENS_8epilogue10collective18CollectiveEpilogueINS1H_23Sm100TmaWarpSpecializedILi4ELi2ELi64ELb0ELb0EEEJNS5_IJNSA_ILi128EEESF_SG_EEENS5_IJNSW_IS1M_SC_EENSW_ISG_SC_EEEEESI_SJ_SI_SJ_NS1H_6fusion15FusionCallbacksIS1L_NS1R_13LinCombEltActINS1H_6thread7SigmoidESI_fSI_fLNS_15FloatRoundStyleE2EEES1N_S1Q_JEEENS4_5SM1004TMEM4LOAD26SM100_TMEM_LOAD_32dp32b64xENS4_13SM90_TMA_LOADES1E_NS4_39AutoVectorizingCopyWithAssumedAlignmentILi128EEENS4_14SM90_TMA_STOREES1E_S25_S25_EEEvvEEEEvNT_6ParamsE) ;  /* 0xffffff1402247950 */ /* 0x000fea0003c3ffff */
        .weak           $__internal_1_$__cuda_sm10x_tcgen05_guardrail_trap_phase_invalid_during_alloc
        .type           $__internal_1_$__cuda_sm10x_tcgen05_guardrail_trap_phase_invalid_during_alloc,@function
        .size           $__internal_1_$__cuda_sm10x_tcgen05_guardrail_trap_phase_invalid_during_alloc,($__internal_2_$__cuda_sm10x_tcgen05_guardrail_trap_unallocated_columns_being_dealloced - $__internal_1_$__cuda_sm10x_tcgen05_guardrail_trap_phase_invalid_during_alloc)
$__internal_1_$__cuda_sm10x_tcgen05_guardrail_trap_phase_invalid_during_alloc:
[----:B------:R-:W-:Y:S05]  /*eb70*/  BPT.TRAP 0x1 ;  /* 0x000000040000795c */ /* 0x000fea0000300000 */
[----:B------:R-:W-:-:S04]  /*eb80*/  MOV R3, 0x0 ;  /* 0x0000000000037802 */ /* 0x000fc80000000f00 */
[----:B------:R-:W-:Y:S05]  /*eb90*/  RET.REL.NODEC R2 `(_ZN7cutlass13device_kernelINS_4gemm6kernel13GemmUniversalIN4cute5tupleIJiiiiEEENS1_10collective13CollectiveMmaINS1_35MainloopSm100TmaUmmaWarpSpecializedILi11ELi2ELi2ENS5_IJNS4_1CILi2EEENSA_ILi1EEESC_EEEEENS5_IJNSA_ILi256EEESF_NSA_ILi64EEEEEENS_12float_e4m3_tENS5_IJlSC_lEEESI_SJ_NS4_8TiledMMAINS4_8MMA_AtomIJNS4_10MMA_TraitsINS4_25SM100_MMA_F8F6F4_2x1SM_SSEJSI_SI_fSF_SF_NS4_17integral_constantINS4_4UMMA5MajorELSQ_0EEESR_NSO_INSP_7ScaleInELSS_0EEEST_EEEEEENS4_6LayoutINS5_IJSC_SC_SC_EEENS5_IJNSA_ILi0EEESY_SY_EEEEENS5_IJNS4_10UnderscoreES11_S11_EEEEENS4_18SM100_TMA_2SM_LOADENS4_14ComposedLayoutINS4_7SwizzleILi2ELi4ELi3EEENS4_18smem_ptr_flag_bitsILi8EEENSW_INS5_IJNSA_ILi8EEESG_EEENS5_IJSG_SC_EEEEEEEvNS4_8identityES14_S1E_vS1F_EENS_8epilogue10collective18CollectiveEpilogueINS1H_23Sm100TmaWarpSpecializedILi4ELi2ELi64ELb0ELb0EEEJNS5_IJNSA_ILi128EEESF_SG_EEENS5_IJNSW_IS1M_SC_EENSW_ISG_SC_EEEEESI_SJ_SI_SJ_NS1H_6fusion15FusionCallbacksIS1L_NS1R_13LinCombEltActINS1H_6thread7SigmoidESI_fSI_fLNS_15FloatRoundStyleE2EEES1N_S1Q_JEEENS4_5SM1004TMEM4LOAD26SM100_TMEM_LOAD_32dp32b64xENS4_13SM90_TMA_LOADES1E_NS4_39AutoVectorizingCopyWithAssumedAlignmentILi128EEENS4_14SM90_TMA_STOREES1E_S25_S25_EEEvvEEEEvNT_6ParamsE) ;  /* 0xffffff1402187950 */ /* 0x000fea0003c3ffff */
        .weak           $__internal_2_$__cuda_sm10x_tcgen05_guardrail_trap_unallocated_columns_being_dealloced
        .type           $__internal_2_$__cuda_sm10x_tcgen05_guardrail_trap_unallocated_columns_being_dealloced,@function
        .size           $__internal_2_$__cuda_sm10x_tcgen05_guardrail_trap_unallocated_columns_being_dealloced,($__internal_3_$__cuda_sm20_rcp_rn_f32_slowpath - $__internal_2_$__cuda_sm10x_tcgen05_guardrail_trap_unallocated_columns_being_dealloced)
$__internal_2_$__cuda_sm10x_tcgen05_guardrail_trap_unallocated_columns_being_dealloced:
[----:B------:R-:W-:Y:S05]  /*eba0*/  BPT.TRAP 0x1 ;  /* 0x000000040000795c */ /* 0x000fea0000300000 */
[----:B------:R-:W-:-:S04]  /*ebb0*/  HFMA2 R3, -RZ, RZ, 0, 0 ;  /* 0x00000000ff037431 */ /* 0x000fc800000001ff */
[----:B------:R-:W-:Y:S05]  /*ebc0*/  RET.REL.NODEC R2 `(_ZN7cutlass13device_kernelINS_4gemm6kernel13GemmUniversalIN4cute5tupleIJiiiiEEENS1_10collective13CollectiveMmaINS1_35MainloopSm100TmaUmmaWarpSpecializedILi11ELi2ELi2ENS5_IJNS4_1CILi2EEENSA_ILi1EEESC_EEEEENS5_IJNSA_ILi256EEESF_NSA_ILi64EEEEEENS_12float_e4m3_tENS5_IJlSC_lEEESI_SJ_NS4_8TiledMMAINS4_8MMA_AtomIJNS4_10MMA_TraitsINS4_25SM100_MMA_F8F6F4_2x1SM_SSEJSI_SI_fSF_SF_NS4_17integral_constantINS4_4UMMA5MajorELSQ_0EEESR_NSO_INSP_7ScaleInELSS_0EEEST_EEEEEENS4_6LayoutINS5_IJSC_SC_SC_EEENS5_IJNSA_ILi0EEESY_SY_EEEEENS5_IJNS4_10UnderscoreES11_S11_EEEEENS4_18SM100_TMA_2SM_LOADENS4_14ComposedLayoutINS4_7SwizzleILi2ELi4ELi3EEENS4_18smem_ptr_flag_bitsILi8EEENSW_INS5_IJNSA_ILi8EEESG_EEENS5_IJSG_SC_EEEEEEEvNS4_8identityES14_S1E_vS1F_EENS_8epilogue10collective18CollectiveEpilogueINS1H_23Sm100TmaWarpSpecializedILi4ELi2ELi64ELb0ELb0EEEJNS5_IJNSA_ILi128EEESF_SG_EEENS5_IJNSW_IS1M_SC_EENSW_ISG_SC_EEEEESI_SJ_SI_SJ_NS1H_6fusion15FusionCallbacksIS1L_NS1R_13LinCombEltActINS1H_6thread7SigmoidESI_fSI_fLNS_15FloatRoundStyleE2EEES1N_S1Q_JEEENS4_5SM1004TMEM4LOAD26SM100_TMEM_LOAD_32dp32b64xENS4_13SM90_TMA_LOADES1E_NS4_39AutoVectorizingCopyWithAssumedAlignmentILi128EEENS4_14SM90_TMA_STOREES1E_S25_S25_EEEvvEEEEvNT_6ParamsE) ;  /* 0xffffff14020c7950 */ /* 0x000fea0003c3ffff */
        .weak           $__internal_3_$__cuda_sm20_rcp_rn_f32_slowpath
        .type           $__internal_3_$__cuda_sm20_rcp_rn_f32_slowpath,@function
        .size           $__internal_3_$__cuda_sm20_rcp_rn_f32_slowpath,(.L_x_387 - $__internal_3_$__cuda_sm20_rcp_rn_f32_slowpath)
$__internal_3_$__cuda_sm20_rcp_rn_f32_slowpath:
[----:B------:R-:W-:Y:S01]  /*ebd0*/  IMAD.SHL.U32 R97, R101, 0x2, RZ ;  /* 0x0000000265617824 */ /* 0x000fe200078e00ff */
[----:B------:R-:W-:Y:S04]  /*ebe0*/  BSSY.RECONVERGENT B0, `(.L_x_382) ;  /* 0x0000030000007945 */ /* 0x000fe80003800200 */
[----:B------:R-:W-:-:S04]  /*ebf0*/  SHF.R.U32.HI R97, RZ, 0x18, R97 ;  /* 0x00000018ff617819 */ /* 0x000fc80000011661 */
[----:B------:R-:W-:-:S13]  /*ec00*/  ISETP.NE.U32.AND P0, PT, R97, RZ, PT ;  /* 0x000000ff6100720c */ /* 0x000fda0003f05070 */
[----:B------:R-:W-:Y:S05]  /*ec10*/  @P0 BRA `(.L_x_383) ;  /* 0x0000000000280947 */ /* 0x000fea0003800000 */
[----:B------:R-:W-:-:S04]  /*ec20*/  SHF.L.U32 R64, R101, 0x1, RZ ;  /* 0x0000000165407819 */ /* 0x000fc800000006ff */
[----:B------:R-:W-:-:S13]  /*ec30*/  ISETP.NE.AND P0, PT, R64, RZ, PT ;  /* 0x000000ff4000720c */ /* 0x000fda0003f05270 */
[----:B------:R-:W-:Y:S01]  /*ec40*/  @P0 FFMA R97, R101, 1.84467440737095516160e+19, RZ ;  /* 0x5f80000065610823 */ /* 0x000fe200000000ff */
[----:B------:R-:W-:Y:S08]  /*ec50*/  @!P0 MUFU.RCP R99, R101 ;  /* 0x0000006500638308 */ /* 0x000ff00000001000 */
[----:B------:R-:W1:Y:S02]  /*ec60*/  @P0 MUFU.RCP R64, R97 ;  /* 0x0000006100400308 */ /* 0x000e640000001000 */
[----:B-1----:R-:W-:-:S04]  /*ec70*/  @P0 FFMA R103, R97, R64, -1 ;  /* 0xbf80000061670423 */ /* 0x002fc80000000040 */
[----:B------:R-:W-:-:S04]  /*ec80*/  @P0 FADD.FTZ R103, -R103, -RZ ;  /* 0x800000ff67670221 */ /* 0x000fc80000010100 */
[----:B------:R-:W-:-:S04]  /*ec90*/  @P0 FFMA R103, R64, R103, R64 ;  /* 0x0000006740670223 */ /* 0x000fc80000000040 */
[----:B------:R-:W-:Y:S01]  /*eca0*/  @P0 FFMA R99, R103, 1.84467440737095516160e+19, RZ ;  /* 0x5f80000067630823 */ /* 0x000fe200000000ff */
[----:B------:R-:W-:Y:S05]  /*ecb0*/  BRA `(.L_x_384) ;  /* 0x0000000000887947 */ /* 0x000fea0003800000 */
.L_x_383:
[----:B------:R-:W-:-:S04]  /*ecc0*/  IADD3 R64, PT, PT, R97, -0xfd, RZ ;  /* 0xffffff0361407810 */ /* 0x000fc80007ffe0ff */
[----:B------:R-:W-:-:S13]  /*ecd0*/  ISETP.GT.U32.AND P0, PT, R64, 0x1, PT ;  /* 0x000000014000780c */ /* 0x000fda0003f04070 */
[----:B------:R-:W-:Y:S05]  /*ece0*/  @P0 BRA `(.L_x_385) ;  /* 0x0000000000780947 */ /* 0x000fea0003800000 */
[----:B------:R-:W-:Y:S01]  /*ecf0*/  LOP3.LUT R105, R101, 0x7fffff, RZ, 0xc0, !PT ;  /* 0x007fffff65697812 */ /* 0x000fe200078ec0ff */
[----:B------:R-:W-:Y:S02]  /*ed00*/  IMAD.MOV.U32 R99, RZ, RZ, 0x3 ;  /* 0x00000003ff637424 */ /* 0x000fe400078e00ff */
[----:B------:R-:W-:Y:S01]  /*ed10*/  VIADD R97, R97, 0xffffff04 ;  /* 0xffffff0461617836 */ /* 0x000fe20000000000 */
[----:B------:R-:W-:Y:S02]  /*ed20*/  LOP3.LUT R105, R105, 0x3f800000, RZ, 0xfc, !PT ;  /* 0x3f80000069697812 */ /* 0x000fe400078efcff */
[----:B------:R-:W-:Y:S02]  /*ed30*/  SHF.L.U32 R99, R99, R64, RZ ;  /* 0x0000004063637219 */ /* 0x000fe400000006ff */
[----:B------:R-:W1:Y:S02]  /*ed40*/  MUFU.RCP R104, R105 ;  /* 0x0000006900687308 */ /* 0x000e640000001000 */
[----:B-1----:R-:W-:-:S04]  /*ed50*/  FFMA R103, R105, R104, -1 ;  /* 0xbf80000069677423 */ /* 0x002fc80000000068 */
[----:B------:R-:W-:-:S04]  /*ed60*/  FADD.FTZ R103, -R103, -RZ ;  /* 0x800000ff67677221 */ /* 0x000fc80000010100 */
[CCC-:B------:R-:W-:Y:S01]  /*ed70*/  FFMA.RM R106, R104.reuse, R103.reuse, R104.reuse ;  /* 0x00000067686a7223 */ /* 0x1c0fe20000004068 */
[----:B------:R-:W-:-:S04]  /*ed80*/  FFMA.RP R103, R104, R103, R104 ;  /* 0x0000006768677223 */ /* 0x000fc80000008068 */
[C---:B------:R-:W-:Y:S02]  /*ed90*/  LOP3.LUT R104, R106.reuse, 0x7fffff, RZ, 0xc0, !PT ;  /* 0x007fffff6a687812 */ /* 0x040fe400078ec0ff */
[----:B------:R-:W-:Y:S02]  /*eda0*/  FSETP.NEU.FTZ.AND P0, PT, R106, R103, PT ;  /* 0x000000676a00720b */ /* 0x000fe40003f1d000 */
[----:B------:R-:W-:Y:S02]  /*edb0*/  LOP3.LUT R104, R104, 0x800000, RZ, 0xfc, !PT ;  /* 0x0080000068687812 */ /* 0x000fe400078efcff */
[----:B------:R-:W-:Y:S02]  /*edc0*/  SEL R103, RZ, 0xffffffff, !P0 ;  /* 0xffffffffff677807 */ /* 0x000fe40004000000 */
[----:B------:R-:W-:-:S03]  /*edd0*/  LOP3.LUT R99, R99, R104, RZ, 0xc0, !PT ;  /* 0x0000006863637212 */ /* 0x000fc600078ec0ff */
[----:B------:R-:W-:Y:S01]  /*ede0*/  IMAD.MOV R103, RZ, RZ, -R103 ;  /* 0x000000ffff677224 */ /* 0x000fe200078e0a67 */
[----:B------:R-:W-:-:S04]  /*edf0*/  SHF.R.U32.HI R99, RZ, R64, R99 ;  /* 0x00000040ff637219 */ /* 0x000fc80000011663 */
[--C-:B------:R-:W-:Y:S02]  /*ee00*/  LOP3.LUT P1, RZ, R103, R64, R104.reuse, 0xf8, !PT ;  /* 0x0000004067ff7212 */ /* 0x100fe4000782f868 */
[C---:B------:R-:W-:Y:S02]  /*ee10*/  LOP3.LUT P2, RZ, R99.reuse, 0x1, RZ, 0xc0, !PT ;  /* 0x0000000163ff7812 */ /* 0x040fe4000784c0ff */
[----:B------:R-:W-:Y:S02]  /*ee20*/  LOP3.LUT P0, RZ, R99, 0x2, RZ, 0xc0, !PT ;  /* 0x0000000263ff7812 */ /* 0x000fe4000780c0ff */
[----:B------:R-:W-:Y:S02]  /*ee30*/  SHF.R.U32.HI R104, RZ, R97, R104 ;  /* 0x00000061ff687219 */ /* 0x000fe40000011668 */
[----:B------:R-:W-:-:S04]  /*ee40*/  PLOP3.LUT P0, PT, P2, P1, P0, 0xe0, 0x0 ;  /* 0x000000000000781c */ /* 0x000fc80001703c00 */
[----:B------:R-:W-:Y:S02]  /*ee50*/  SEL R64, RZ, 0x1, !P0 ;  /* 0x00000001ff407807 */ /* 0x000fe40004000000 */
[----:B------:R-:W-:-:S03]  /*ee60*/  LOP3.LUT P0, RZ, R101, 0x7fffff, RZ, 0xc0, !PT ;  /* 0x007fffff65ff7812 */ /* 0x000fc6000780c0ff */
[----:B------:R-:W-:-:S05]  /*ee70*/  IMAD.MOV R64, RZ, RZ, -R64 ;  /* 0x000000ffff407224 */ /* 0x000fca00078e0a40 */
[----:B------:R-:W-:-:S13]  /*ee80*/  ISETP.GE.AND P1, PT, R64, RZ, PT ;  /* 0x000000ff4000720c */ /* 0x000fda0003f26270 */
[----:B------:R-:W-:-:S04]  /*ee90*/  @!P1 VIADD R104, R104, 0x1 ;  /* 0x0000000168689836 */ /* 0x000fc80000000000 */
[----:B------:R-:W-:-:S05]  /*eea0*/  @!P0 IMAD.SHL.U32 R104, R104, 0x2, RZ ;  /* 0x0000000268688824 */ /* 0x000fca00078e00ff */
[----:B------:R-:W-:Y:S01]  /*eeb0*/  LOP3.LUT R99, R104, 0x80000000, R101, 0xf8, !PT ;  /* 0x8000000068637812 */ /* 0x000fe200078ef865 */
[----:B------:R-:W-:Y:S05]  /*eec0*/  BRA `(.L_x_384) ;  /* 0x0000000000047947 */ /* 0x000fea0003800000 */
.L_x_385:
[----:B------:R1:W2:Y:S02]  /*eed0*/  MUFU.RCP R99, R101 ;  /* 0x0000006500637308 */ /* 0x0002a40000001000 */
.L_x_384:
[----:B------:R-:W-:Y:S05]  /*eee0*/  BSYNC.RECONVERGENT B0 ;  /* 0x0000000000007941 */ /* 0x000fea0003800200 */
.L_x_382:
[----:B------:R-:W-:Y:S01]  /*eef0*/  HFMA2 R103, -RZ, RZ, 0, 0 ;  /* 0x00000000ff677431 */ /* 0x000fe200000001ff */
[----:B--2---:R-:W-:-:S03]  /*ef00*/  MOV R64, R99 ;  /* 0x0000006300407202 */ /* 0x004fc60000000f00 */
[----:B-1----:R-:W-:Y:S05]  /*ef10*/  RET.REL.NODEC R102 `(_ZN7cutlass13device_kernelINS_4gemm6kernel13GemmUniversalIN4cute5tupleIJiiiiEEENS1_10collective13CollectiveMmaINS1_35MainloopSm100TmaUmmaWarpSpecializedILi11ELi2ELi2ENS5_IJNS4_1CILi2EEENSA_ILi1EEESC_EEEEENS5_IJNSA_ILi256EEESF_NSA_ILi64EEEEEENS_12float_e4m3_tENS5_IJlSC_lEEESI_SJ_NS4_8TiledMMAINS4_8MMA_AtomIJNS4_10MMA_TraitsINS4_25SM100_MMA_F8F6F4_2x1SM_SSEJSI_SI_fSF_SF_NS4_17integral_constantINS4_4UMMA5MajorELSQ_0EEESR_NSO_INSP_7ScaleInELSS_0EEEST_EEEEEENS4_6LayoutINS5_IJSC_SC_SC_EEENS5_IJNSA_ILi0EEESY_SY_EEEEENS5_IJNS4_10UnderscoreES11_S11_EEEEENS4_18SM100_TMA_2SM_LOADENS4_14ComposedLayoutINS4_7SwizzleILi2ELi4ELi3EEENS4_18smem_ptr_flag_bitsILi8EEENSW_INS5_IJNSA_ILi8EEESG_EEENS5_IJSG_SC_EEEEEEEvNS4_8identityES14_S1E_vS1F_EENS_8epilogue10collective18CollectiveEpilogueINS1H_23Sm100TmaWarpSpecializedILi4ELi2ELi64ELb0ELb0EEEJNS5_IJNSA_ILi128EEESF_SG_EEENS5_IJNSW_IS1M_SC_EENSW_ISG_SC_EEEEESI_SJ_SI_SJ_NS1H_6fusion15FusionCallbacksIS1L_NS1R_13LinCombEltActINS1H_6thread7SigmoidESI_fSI_fLNS_15FloatRoundStyleE2EEES1N_S1Q_JEEENS4_5SM1004TMEM4LOAD26SM100_TMEM_LOAD_32dp32b64xENS4_13SM90_TMA_LOADES1E_NS4_39AutoVectorizingCopyWithAssumedAlignmentILi128EEENS4_14SM90_TMA_STOREES1E_S25_S25_EEEvvEEEEvNT_6ParamsE) ;  /* 0xffffff1066387950 */ /* 0x002fea0003c3ffff */
.L_x_386:
[----:B------:R-:W-:-:S00]  /*ef20*/  BRA `(.L_x_386) ;  /* 0xfffffffc00fc7947 */ /* 0x000fc0000383ffff */
[----:B------:R-:W-:-:S00]  /*ef30*/  NOP ;  /* 0x0000000000007918 */ /* 0x000fc00000000000 */
        /* <DEDUP_REMOVED lines=12> */
.L_x_387:


//--------------------- .nv.global.init           --------------------------
	.section	.nv.global.init,"aw",@progbits
.nv.global.init:
	.type		$str$27,@object
	.size		$str$27,($str$28 - $str$27)
$str$27:
        /*0000*/ 	.byte	0x28, 0x61, 0x64, 0x64, 0x72, 0x65, 0x73, 0x73, 0x20, 0x26, 0x20, 0x6d, 0x61, 0x73, 0x6b, 0x29
        /*0010*/ 	.byte	0x20, 0x3d, 0x3d, 0x20, 0x30, 0x00
	.type		$str$28,@object
	.size		$str$28,($str$26 - $str$28)
$str$28:
        /*0016*/ 	.byte	0x2f, 0x74, 0x6d, 0x70, 0x2f, 0x63, 0x75, 0x74, 0x6c, 0x61, 0x73, 0x73, 0x5f, 0x73, 0x77, 0x65
        /*0026*/ 	.byte	0x65, 0x70, 0x5f, 0x73, 0x72, 0x63, 0x2f, 0x69, 0x6e, 0x63, 0x6c, 0x75, 0x64, 0x65, 0x2f, 0x63
        /*0036*/ 	.byte	0x75, 0x74, 0x65, 0x2f, 0x70, 0x6f, 0x69, 0x6e, 0x74, 0x65, 0x72, 0x5f, 0x66, 0x6c, 0x61, 0x67
        /*0046*/ 	.byte	0x67, 0x65, 0x64, 0x2e, 0x68, 0x70, 0x70, 0x00
	.type		$str$26,@object
	.size		$str$26,($str$25 - $str$26)
$str$26:
        /*004e*/ 	.byte	0x2f, 0x74, 0x6d, 0x70, 0x2f, 0x63, 0x75, 0x74, 0x6c, 0x61, 0x73, 0x73, 0x5f, 0x73, 0x77, 0x65
        /*005e*/ 	.byte	0x65, 0x70, 0x5f, 0x73, 0x72, 0x63, 0x2f, 0x69, 0x6e, 0x63, 0x6c, 0x75, 0x64, 0x65, 0x2f, 0x63
        /*006e*/ 	.byte	0x75, 0x74, 0x65, 0x2f, 0x61, 0x74, 0x6f, 0x6d, 0x2f, 0x63, 0x6f, 0x70, 0x79, 0x5f, 0x74, 0x72
        /*007e*/ 	.byte	0x61, 0x69, 0x74, 0x73, 0x5f, 0x73, 0x6d, 0x31, 0x30, 0x30, 0x2e, 0x68, 0x70, 0x70, 0x00
	.type		$str$25,@object
	.size		$str$25,(__unnamed_1 - $str$25)
$str$25:
        /*008d*/ 	.byte	0x28, 0x28, 0x75, 0x69, 0x6e, 0x74, 0x33, 0x32, 0x5f, 0x74, 0x28, 0x74, 0x68, 0x72, 0x65, 0x61
        /*009d*/ 	.byte	0x64, 0x49, 0x64, 0x78, 0x2e, 0x78, 0x29, 0x20, 0x2f, 0x20, 0x33, 0x32, 0x29, 0x20, 0x25, 0x20
        /*00ad*/ 	.byte	0x34, 0x29, 0x20, 0x3d, 0x3d, 0x20, 0x28, 0x28, 0x28, 0x74, 0x6d, 0x65, 0x6d, 0x5f, 0x61, 0x64
        /*00bd*/ 	.byte	0x64, 0x72, 0x20, 0x3e, 0x3e, 0x20, 0x31, 0x36, 0x29, 0x20, 0x2f, 0x20, 0x33, 0x32, 0x29, 0x20
        /*00cd*/ 	.byte	0x25, 0x20, 0x34, 0x29, 0x00
	.type		__unnamed_1,@object
	.size		__unnamed_1,(__unnamed_2 - __unnamed_1)
__unnamed_1:
        /*00d2*/ 	.byte	0x61, 0x75, 0x74, 0x6f, 0x20, 0x63, 0x75, 0x74, 0x65, 0x3a, 0x3a, 0x61, 0x73, 0x5f, 0x70, 0x6f
        /* <DEDUP_REMOVED lines=24> */
        /*0262*/ 	.byte	0x43, 0x3c, 0x38, 0x31, 0x39, 0x32, 0x3e, 0x3e, 0x3e, 0x3e, 0x5d, 0x00
	.type		__unnamed_2,@object
	.size		__unnamed_2,(__unnamed_3 - __unnamed_2)
__unnamed_2:
        /* <DEDUP_REMOVED lines=26> */
	.type		__unnamed_3,@object
	.size		__unnamed_3,(.L_3 - __unnamed_3)
__unnamed_3:
        /* <DEDUP_REMOVED lines=42> */
        /*06aa*/ 	.byte	0x3e, 0x3e, 0x3e, 0x3e, 0x5d, 0x00
.L_3:


//--------------------- .nv.shared._ZN7cutlass13device_kernelINS_4gemm6kernel13GemmUniversalIN4cute5tupleIJiiiiEEENS1_10collective13CollectiveMmaINS1_35MainloopSm100TmaUmmaWarpSpecializedILi11ELi2ELi2ENS5_IJNS4_1CILi2EEENSA_ILi1EEESC_EEEEENS5_IJNSA_ILi256EEESF_NSA_ILi64EEEEEENS_12float_e4m3_tENS5_IJlSC_lEEESI_SJ_NS4_8TiledMMAINS4_8MMA_AtomIJNS4_10MMA_TraitsINS4_25SM100_MMA_F8F6F4_2x1SM_SSEJSI_SI_fSF_SF_NS4_17integral_constantINS4_4UMMA5MajorELSQ_0EEESR_NSO_INSP_7ScaleInELSS_0EEEST_EEEEEENS4_6LayoutINS5_IJSC_SC_SC_EEENS5_IJNSA_ILi0EEESY_SY_EEEEENS5_IJNS4_10UnderscoreES11_S11_EEEEENS4_18SM100_TMA_2SM_LOADENS4_14ComposedLayoutINS4_7SwizzleILi2ELi4ELi3EEENS4_18smem_ptr_flag_bitsILi8EEENSW_INS5_IJNSA_ILi8EEESG_EEENS5_IJSG_SC_EEEEEEEvNS4_8identityES14_S1E_vS1F_EENS_8epilogue10collective18CollectiveEpilogueINS1H_23Sm100TmaWarpSpecializedILi4ELi2ELi64ELb0ELb0EEEJNS5_IJNSA_ILi128EEESF_SG_EEENS5_IJNSW_IS1M_SC_EENSW_ISG_SC_EEEEESI_SJ_SI_SJ_NS1H_6fusion15FusionCallbacksIS1L_NS1R_13LinCombEltActINS1H_6thread7SigmoidESI_fSI_fLNS_15FloatRoundStyleE2EEES1N_S1Q_JEEENS4_5SM1004TMEM4LOAD26SM100_TMEM_LOAD_32dp32b64xENS4_13SM90_TMA_LOADES1E_NS4_39AutoVectorizingCopyWithAssumedAlignmentILi128EEENS4_14SM90_TMA_STOREES1E_S25_S25_EEEvvEEEEvNT_6ParamsE --------------------------
	.section	.nv.shared._ZN7cutlass13device_kernelINS_4gemm6kernel13GemmUniversalIN4cute5tupleIJiiiiEEENS1_10collective13CollectiveMmaINS1_35MainloopSm100TmaUmmaWarpSpecializedILi11ELi2ELi2ENS5_IJNS4_1CILi2EEENSA_ILi1EEESC_EEEEENS5_IJNSA_ILi256EEESF_NSA_ILi64EEEEEENS_12float_e4m3_tENS5_IJlSC_lEEESI_SJ_NS4_8TiledMMAINS4_8MMA_AtomIJNS4_10MMA_TraitsINS4_25SM100_MMA_F8F6F4_2x1SM_SSEJSI_SI_fSF_SF_NS4_17integral_constantINS4_4UMMA5MajorELSQ_0EEESR_NSO_INSP_7ScaleInELSS_0EEEST_EEEEEENS4_6LayoutINS5_IJSC_SC_SC_EEENS5_IJNSA_ILi0EEESY_SY_EEEEENS5_IJNS4_10UnderscoreES11_S11_EEEEENS4_18SM100_TMA_2SM_LOADENS4_14ComposedLayoutINS4_7SwizzleILi2ELi4ELi3EEENS4_18smem_ptr_flag_bitsILi8EEENSW_INS5_IJNSA_ILi8EEESG_EEENS5_IJSG_SC_EEEEEEEvNS4_8identityES14_S1E_vS1F_EENS_8epilogue10collective18CollectiveEpilogueINS1H_23Sm100TmaWarpSpecializedILi4ELi2ELi64ELb0ELb0EEEJNS5_IJNSA_ILi128EEESF_SG_EEENS5_IJNSW_IS1M_SC_EENSW_ISG_SC_EEEEESI_SJ_SI_SJ_NS1H_6fusion15FusionCallbacksIS1L_NS1R_13LinCombEltActINS1H_6thread7SigmoidESI_fSI_fLNS_15FloatRoundStyleE2EEES1N_S1Q_JEEENS4_5SM1004TMEM4LOAD26SM100_TMEM_LOAD_32dp32b64xENS4_13SM90_TMA_LOADES1E_NS4_39AutoVectorizingCopyWithAssumedAlignmentILi128EEENS4_14SM90_TMA_STOREES1E_S25_S25_EEEvvEEEEvNT_6ParamsE,"aw",@nobits
	.sectionflags	@""
	.align	16
	.zero		1024


//--------------------- .nv.shared.reserved.0     --------------------------
	.section	.nv.shared.reserved.0,"aw",@nobits
	.weak		__nv_reservedSMEM_offset_0_alias
	.size		__nv_reservedSMEM_offset_0_alias, 0, 64
	.other		__nv_reservedSMEM_offset_0_alias,@"STO_CUDA_RESERVED_SHARED STV_DEFAULT"
__nv_reservedSMEM_offset_0_alias:
	.zero		0
.nv.shared.reserved.0:
	.zero		64
	.weak		__nv_reservedSMEM_tcgen05_partition
	.type		__nv_reservedSMEM_tcgen05_partition,@object
	.size		__nv_reservedSMEM_tcgen05_partition,(.L_0 - __nv_reservedSMEM_tcgen05_partition)
__nv_reservedSMEM_tcgen05_partition:
	.zero		32
.L_0:


//--------------------- .nv.global                --------------------------
	.section	.nv.global,"aw",@nobits
.nv.global:
	.type		_ZN39_INTERNAL_874bac36_4_k_cu_6b280d31_38984cute1_E,@object
	.size		_ZN39_INTERNAL_874bac36_4_k_cu_6b280d31_38984cute1_E,(_ZN39_INTERNAL_874bac36_4_k_cu_6b280d31_38984cuda3std3__45__cpo6cbeginE - _ZN39_INTERNAL_874bac36_4_k_cu_6b280d31_38984cute1_E)
_ZN39_INTERNAL_874bac36_4_k_cu_6b280d31_38984cute1_E:
	.zero		1
	.type		_ZN39_INTERNAL_874bac36_4_k_cu_6b280d31_38984cuda3std3__45__cpo6cbeginE,@object
	.size		_ZN39_INTERNAL_874bac36_4_k_cu_6b280d31_38984cuda3std3__45__cpo6cbeginE,(_ZN39_INTERNAL_874bac36_4_k_cu_6b280d31_38984cuda3std3__48in_placeE - _ZN39_INTERNAL_874bac36_4_k_cu_6b280d31_38984cuda3std3__45__cpo6cbeginE)
_ZN39_INTERNAL_874bac36_4_k_cu_6b280d31_38984cuda3std3__45__cpo6cbeginE:
	.zero		1
	.type		_ZN39_INTERNAL_874bac36_4_k_cu_6b280d31_38984cuda3std3__48in_placeE,@object
	.size		_ZN39_INTERNAL_874bac36_4_k_cu_6b280d31_38984cuda3std3__48in_placeE,(_ZN39_INTERNAL_874bac36_4_k_cu_6b280d31_38984cuda3std6ranges3__45__cpo9iter_moveE - _ZN39_INTERNAL_874bac36_4_k_cu_6b280d31_38984cuda3std3__48in_placeE)
_ZN39_INTERNAL_874bac36_4_k_cu_6b280d31_38984cuda3std3__48in_placeE:
	.zero		1
	.type		_ZN39_INTERNAL_874bac36_4_k_cu_6b280d31_38984cuda3std6ranges3__45__cpo9iter_moveE,@object
	.size		_ZN39_INTERNAL_874bac36_4_k_cu_6b280d31_38984cuda3std6ranges3__45__cpo9iter_moveE,(_ZN39_INTERNAL_874bac36_4_k_cu_6b280d31_38984cuda3std3__45__cpo5beginE - _ZN39_INTERNAL_874bac36_4_k_cu_6b280d31_38984cuda3std6ranges3__45__cpo9iter_moveE)
_ZN39_INTERNAL_874bac36_4_k_cu_6b280d31_38984cuda3std6ranges3__45__cpo9iter_moveE:
	.zero		1
	.type		_ZN39_INTERNAL_874bac36_4_k_cu_6b280d31_38984cuda3std3__45__cpo5beginE,@object
	.size		_ZN39_INTERNAL_874bac36_4_k_cu_6b280d31_38984cuda3std3__45__cpo5beginE,(_ZN39_INTERNAL_874bac36_4_k_cu_6b280d31_38984cuda3std3__441_GLOBAL__N__874bac36_4_k_cu_6b280d31_38986ignoreE - _ZN39_INTERNAL_874bac36_4_k_cu_6b280d31_38984cuda3std3__45__cpo5beginE)
_ZN39_INTERNAL_874bac36_4_k_cu_6b280d31_38984cuda3std3__45__cpo5beginE:
	.zero		1
	.type		_ZN39_INTERNAL_874bac36_4_k_cu_6b280d31_38984cuda3std3__441_GLOBAL__N__874bac36_4_k_cu_6b280d31_38986ignoreE,@object
	.size		_ZN39_INTERNAL_874bac36_4_k_cu_6b280d31_38984cuda3std3__441_GLOBAL__N__874bac36_4_k_cu_6b280d31_38986ignoreE,(_ZN39_INTERNAL_874bac36_4_k_cu_6b280d31_38984cute7productE - _ZN39_INTERNAL_874bac36_4_k_cu_6b280d31_38984cuda3std3__441_GLOBAL__N__874bac36_4_k_cu_6b280d31_38986ignoreE)
_ZN39_INTERNAL_874bac36_4_k_cu_6b280d31_38984cuda3std3__441_GLOBAL__N__874bac36_4_k_cu_6b280d31_38986ignoreE:
	.zero		1
	.type		_ZN39_INTERNAL_874bac36_4_k_cu_6b280d31_38984cute7productE,@object
	.size		_ZN39_INTERNAL_874bac36_4_k_cu_6b280d31_38984cute7productE,(_ZN39_INTERNAL_874bac36_4_k_cu_6b280d31_38984cuda3std3__45__cpo3endE - _ZN39_INTERNAL_874bac36_4_k_cu_6b280d31_38984cute7productE)
_ZN39_INTERNAL_874bac36_4_k_cu_6b280d31_38984cute7productE:
	.zero		1
	.type		_ZN39_INTERNAL_874bac36_4_k_cu_6b280d31_38984cuda3std3__45__cpo3endE,@object
	.size		_ZN39_INTERNAL_874bac36_4_k_cu_6b280d31_38984cuda3std3__45__cpo3endE,(_ZN39_INTERNAL_874bac36_4_k_cu_6b280d31_38984cuda3std3__419piecewise_constructE - _ZN39_INTERNAL_874bac36_4_k_cu_6b280d31_38984cuda3std3__45__cpo3endE)
_ZN39_INTERNAL_874bac36_4_k_cu_6b280d31_38984cuda3std3__45__cpo3endE:
	.zero		1
	.type		_ZN39_INTERNAL_874bac36_4_k_cu_6b280d31_38984cuda3std3__419piecewise_constructE,@object
	.size		_ZN39_INTERNAL_874bac36_4_k_cu_6b280d31_38984cuda3std3__419piecewise_constructE,(_ZN39_INTERNAL_874bac36_4_k_cu_6b280d31_38984cuda3std3__45__cpo4cendE - _ZN39_INTERNAL_874bac36_4_k_cu_6b280d31_38984cuda3std3__419piecewise_constructE)
_ZN39_INTERNAL_874bac36_4_k_cu_6b280d31_38984cuda3std3__419piecewise_constructE:
	.zero		1
	.type		_ZN39_INTERNAL_874bac36_4_k_cu_6b280d31_38984cuda3std3__45__cpo4cendE,@object
	.size		_ZN39_INTERNAL_874bac36_4_k_cu_6b280d31_38984cuda3std3__45__cpo4cendE,(_ZN39_INTERNAL_874bac36_4_k_cu_6b280d31_38984cuda3std6ranges3__45__cpo4swapE - _ZN39_INTERNAL_874bac36_4_k_cu_6b280d31_38984cuda3std3__45__cpo4cendE)
_ZN39_INTERNAL_874bac36_4_k_cu_6b280d31_38984cuda3std3__45__cpo4cendE:
	.zero		1
	.type		_ZN39_INTERNAL_874bac36_4_k_cu_6b280d31_38984cuda3std6ranges3__45__cpo4swapE,@object
	.size		_ZN39_INTERNAL_874bac36_4_k_cu_6b280d31_38984cuda3std6ranges3__45__cpo4swapE,(.L_11 - _ZN39_INTERNAL_874bac36_4_k_cu_6b280d31_38984cuda3std6ranges3__45__cpo4swapE)
_ZN39_INTERNAL_874bac36_4_k_cu_6b280d31_38984cuda3std6ranges3__45__cpo4swapE:
	.zero		1
.L_11:


//--------------------- .nv.constant0._ZN7cutlass13device_kernelINS_4gemm6kernel13GemmUniversalIN4cute5tupleIJiiiiEEENS1_10collective13CollectiveMmaINS1_35MainloopSm100TmaUmmaWarpSpecializedILi11ELi2ELi2ENS5_IJNS4_1CILi2EEENSA_ILi1EEESC_EEEEENS5_IJNSA_ILi256EEESF_NSA_ILi64EEEEEENS_12float_e4m3_tENS5_IJlSC_lEEESI_SJ_NS4_8TiledMMAINS4_8MMA_AtomIJNS4_10MMA_TraitsINS4_25SM100_MMA_F8F6F4_2x1SM_SSEJSI_SI_fSF_SF_NS4_17integral_constantINS4_4UMMA5MajorELSQ_0EEESR_NSO_INSP_7ScaleInELSS_0EEEST_EEEEEENS4_6LayoutINS5_IJSC_SC_SC_EEENS5_IJNSA_ILi0EEESY_SY_EEEEENS5_IJNS4_10UnderscoreES11_S11_EEEEENS4_18SM100_TMA_2SM_LOADENS4_14ComposedLayoutINS4_7SwizzleILi2ELi4ELi3EEENS4_18smem_ptr_flag_bitsILi8EEENSW_INS5_IJNSA_ILi8EEESG_EEENS5_IJSG_SC_EEEEEEEvNS4_8identityES14_S1E_vS1F_EENS_8epilogue10collective18CollectiveEpilogueINS1H_23Sm100TmaWarpSpecializedILi4ELi2ELi64ELb0ELb0EEEJNS5_IJNSA_ILi128EEESF_SG_EEENS5_IJNSW_IS1M_SC_EENSW_ISG_SC_EEEEESI_SJ_SI_SJ_NS1H_6fusion15FusionCallbacksIS1L_NS1R_13LinCombEltActINS1H_6thread7SigmoidESI_fSI_fLNS_15FloatRoundStyleE2EEES1N_S1Q_JEEENS4_5SM1004TMEM4LOAD26SM100_TMEM_LOAD_32dp32b64xENS4_13SM90_TMA_LOADES1E_NS4_39AutoVectorizingCopyWithAssumedAlignmentILi128EEENS4_14SM90_TMA_STOREES1E_S25_S25_EEEvvEEEEvNT_6ParamsE --------------------------
	.section	.nv.constant0._ZN7cutlass13device_kernelINS_4gemm6kernel13GemmUniversalIN4cute5tupleIJiiiiEEENS1_10collective13CollectiveMmaINS1_35MainloopSm100TmaUmmaWarpSpecializedILi11ELi2ELi2ENS5_IJNS4_1CILi2EEENSA_ILi1EEESC_EEEEENS5_IJNSA_ILi256EEESF_NSA_ILi64EEEEEENS_12float_e4m3_tENS5_IJlSC_lEEESI_SJ_NS4_8TiledMMAINS4_8MMA_AtomIJNS4_10MMA_TraitsINS4_25SM100_MMA_F8F6F4_2x1SM_SSEJSI_SI_fSF_SF_NS4_17integral_constantINS4_4UMMA5MajorELSQ_0EEESR_NSO_INSP_7ScaleInELSS_0EEEST_EEEEEENS4_6LayoutINS5_IJSC_SC_SC_EEENS5_IJNSA_ILi0EEESY_SY_EEEEENS5_IJNS4_10UnderscoreES11_S11_EEEEENS4_18SM100_TMA_2SM_LOADENS4_14ComposedLayoutINS4_7SwizzleILi2ELi4ELi3EEENS4_18smem_ptr_flag_bitsILi8EEENSW_INS5_IJNSA_ILi8EEESG_EEENS5_IJSG_SC_EEEEEEEvNS4_8identityES14_S1E_vS1F_EENS_8epilogue10collective18CollectiveEpilogueINS1H_23Sm100TmaWarpSpecializedILi4ELi2ELi64ELb0ELb0EEEJNS5_IJNSA_ILi128EEESF_SG_EEENS5_IJNSW_IS1M_SC_EENSW_ISG_SC_EEEEESI_SJ_SI_SJ_NS1H_6fusion15FusionCallbacksIS1L_NS1R_13LinCombEltActINS1H_6thread7SigmoidESI_fSI_fLNS_15FloatRoundStyleE2EEES1N_S1Q_JEEENS4_5SM1004TMEM4LOAD26SM100_TMEM_LOAD_32dp32b64xENS4_13SM90_TMA_LOADES1E_NS4_39AutoVectorizingCopyWithAssumedAlignmentILi128EEENS4_14SM90_TMA_STOREES1E_S25_S25_EEEvvEEEEvNT_6ParamsE,"a",@progbits
	.sectionflags	@""
	.align	4
.nv.constant0._ZN7cutlass13device_kernelINS_4gemm6kernel13GemmUniversalIN4cute5tupleIJiiiiEEENS1_10collective13CollectiveMmaINS1_35MainloopSm100TmaUmmaWarpSpecializedILi11ELi2ELi2ENS5_IJNS4_1CILi2EEENSA_ILi1EEESC_EEEEENS5_IJNSA_ILi256EEESF_NSA_ILi64EEEEEENS_12float_e4m3_tENS5_IJlSC_lEEESI_SJ_NS4_8TiledMMAINS4_8MMA_AtomIJNS4_10MMA_TraitsINS4_25SM100_MMA_F8F6F4_2x1SM_SSEJSI_SI_fSF_SF_NS4_17integral_constantINS4_4UMMA5MajorELSQ_0EEESR_NSO_INSP_7ScaleInELSS_0EEEST_EEEEEENS4_6LayoutINS5_IJSC_SC_SC_EEENS5_IJNSA_ILi0EEESY_SY_EEEEENS5_IJNS4_10UnderscoreES11_S11_EEEEENS4_18SM100_TMA_2SM_LOADENS4_14ComposedLayoutINS4_7SwizzleILi2ELi4ELi3EEENS4_18smem_ptr_flag_bitsILi8EEENSW_INS5_IJNSA_ILi8EEESG_EEENS5_IJSG_SC_EEEEEEEvNS4_8identityES14_S1E_vS1F_EENS_8epilogue10collective18CollectiveEpilogueINS1H_23Sm100TmaWarpSpecializedILi4ELi2ELi64ELb0ELb0EEEJNS5_IJNSA_ILi128EEESF_SG_EEENS5_IJNSW_IS1M_SC_EENSW_ISG_SC_EEEEESI_SJ_SI_SJ_NS1H_6fusion15FusionCallbacksIS1L_NS1R_13LinCombEltActINS1H_6thread7SigmoidESI_fSI_fLNS_15FloatRoundStyleE2EEES1N_S1Q_JEEENS4_5SM1004TMEM4LOAD26SM100_TMEM_LOAD_32dp32b64xENS4_13SM90_TMA_LOADES1E_NS4_39AutoVectorizingCopyWithAssumedAlignmentILi128EEENS4_14SM90_TMA_STOREES1E_S25_S25_EEEvvEEEEvNT_6ParamsE:
	.zero		2944


//--------------------- SYMBOLS --------------------------

	.type		.nv.reservedSmem.offset0,@object
	.size		.nv.reservedSmem.offset0,0x4
	.type		.nv.reservedSmem.cap,@object
	.size		.nv.reservedSmem.cap,0x4
	.type		__assertfail,@function
